def matmul_kernel(
    a_ptr,
    b_ptr,
    c_ptr,
    M,
    N,
    K,
    stride_am,
    stride_ak,
    stride_bk,
    stride_bn,
    stride_cm,
    stride_cn,
    BLOCK_M: tl.constexpr,
    BLOCK_N: tl.constexpr,
    BLOCK_K: tl.constexpr,
    GROUP_M: tl.constexpr,
):
    pid = tl.program_id(axis=0)
    num_pid_m = tl.cdiv(M, BLOCK_M)
    num_pid_n = tl.cdiv(N, BLOCK_N)
    num_pid_in_group = GROUP_M * num_pid_n
    group_id = pid // num_pid_in_group
    first_pid_m = group_id * GROUP_M
    group_size_m = min(num_pid_m - first_pid_m, GROUP_M)
    pid_m = first_pid_m + ((pid % num_pid_in_group) % group_size_m)
    pid_n = (pid % num_pid_in_group) // group_size_m

    offs_am = (pid_m * BLOCK_M + tl.arange(0, BLOCK_M)) % M
    offs_bn = (pid_n * BLOCK_N + tl.arange(0, BLOCK_N)) % N
    offs_k = tl.arange(0, BLOCK_K)
    a_ptrs = a_ptr + offs_am[:, None] * stride_am + offs_k[None, :] * stride_ak
    b_ptrs = b_ptr + offs_k[:, None] * stride_bk + offs_bn[None, :] * stride_bn

    acc = tl.zeros((BLOCK_M, BLOCK_N), dtype=tl.float32)
    for kk in range(0, tl.cdiv(K, BLOCK_K)):
        a = tl.load(a_ptrs, mask=offs_k[None, :] < K - kk * BLOCK_K, other=0.0)
        b = tl.load(b_ptrs, mask=offs_k[:, None] < K - kk * BLOCK_K, other=0.0)
        acc = tl.dot(a, b, acc)
        a_ptrs += BLOCK_K * stride_ak
        b_ptrs += BLOCK_K * stride_bk

    c = acc.to(c_ptr.dtype.element_ty)
    offs_cm = pid_m * BLOCK_M + tl.arange(0, BLOCK_M)
    offs_cn = pid_n * BLOCK_N + tl.arange(0, BLOCK_N)
    c_ptrs = c_ptr + offs_cm[:, None] * stride_cm + offs_cn[None, :] * stride_cn
    mask = (offs_cm[:, None] < M) & (offs_cn[None, :] < N)
    tl.store(c_ptrs, c, mask=mask)

# config = {"BLOCK_K": 64, "BLOCK_M": 128, "BLOCK_N": 128, "GROUP_M": 8, "arch": "sm_100", "dtype": "fp16", "num_ctas": 4, "num_stages": 2, "num_warps": 4}
# arch = sm_100


// ===== COMPILED SASS (sm_100a) =====

	.target	sm_100a

	.elftype	@"ET_EXEC"


//--------------------- .note.nv.tkinfo           --------------------------
	.section	.note.nv.tkinfo,"",@"SHT_NOTE"
	.sectionflags	@"SHF_NOTE_NV_TKINFO"
	.tkinfo
        /*0018*/ 	.word	0x00000081
        /*0030*/ 	.string	""
        /*0030*/ 	.string	"ptxas-blackwell"
        /*0030*/ 	.string	"Cuda compilation tools, release 12.9, V12.9.86"
        /*0030*/ 	.string	"Build cuda_12.9.r12.9/compiler.36037853_0"
        /*0030*/ 	.string	"-v  -suppress-debug-info  -lineinfo  -arch sm_100a "



//--------------------- .note.nv.cuver            --------------------------
	.section	.note.nv.cuver,"",@"SHT_NOTE"
	.sectionflags	@"SHF_NOTE_NV_CUVER"
        /*0018*/ 	.short	0x0001
        /*001a*/ 	.short	0x0064
        /*001c*/ 	.short	0x0001
        /*001e*/ 	.short	0x0000
        /*0020*/ 	.short	0x0001
        /*0022*/ 	.short	0x0000


//--------------------- .nv.info                  --------------------------
	.section	.nv.info,"",@"SHT_CUDA_INFO"
	.align	4


	//----- nvinfo : EIATTR_REGCOUNT
	.align		4
        /*0000*/ 	.byte	0x04, 0x2f
        /*0002*/ 	.short	(.L_4 - .L_3)
	.align		4
.L_3:
        /*0004*/ 	.word	index@(matmul_kernel)
        /*0008*/ 	.word	0x000000fe


	//----- nvinfo : EIATTR_FRAME_SIZE
	.align		4
.L_4:
        /*000c*/ 	.byte	0x04, 0x11
        /*000e*/ 	.short	(.L_6 - .L_5)
	.align		4
.L_5:
        /*0010*/ 	.word	index@($__internal_2_$__cuda_sm10x_tcgen05_guardrail_trap_unallocated_columns_being_dealloced)
        /*0014*/ 	.word	0x00000000


	//----- nvinfo : EIATTR_FRAME_SIZE
	.align		4
.L_6:
        /*0018*/ 	.byte	0x04, 0x11
        /*001a*/ 	.short	(.L_8 - .L_7)
	.align		4
.L_7:
        /*001c*/ 	.word	index@($__internal_1_$__cuda_sm10x_tcgen05_guardrail_trap_phase_invalid_during_alloc)
        /*0020*/ 	.word	0x00000000


	//----- nvinfo : EIATTR_FRAME_SIZE
	.align		4
.L_8:
        /*0024*/ 	.byte	0x04, 0x11
        /*0026*/ 	.short	(.L_10 - .L_9)
	.align		4
.L_9:
        /*0028*/ 	.word	index@($__internal_0_$__cuda_sm10x_tcgen05_guardrail_trap_col_being_dealloced_not_returned_by_alloc)
        /*002c*/ 	.word	0x00000000


	//----- nvinfo : EIATTR_FRAME_SIZE
	.align		4
.L_10:
        /*0030*/ 	.byte	0x04, 0x11
        /*0032*/ 	.short	(.L_12 - .L_11)
	.align		4
.L_11:
        /*0034*/ 	.word	index@(matmul_kernel)
        /*0038*/ 	.word	0x00000000


	//----- nvinfo : EIATTR_MIN_STACK_SIZE
	.align		4
.L_12:
        /*003c*/ 	.byte	0x04, 0x12
        /*003e*/ 	.short	(.L_14 - .L_13)
	.align		4
.L_13:
        /*0040*/ 	.word	index@(matmul_kernel)
        /*0044*/ 	.word	0x00000000
.L_14:


//--------------------- .nv.info.matmul_kernel    --------------------------
	.section	.nv.info.matmul_kernel,"",@"SHT_CUDA_INFO"
	.sectionflags	@""
	.align	4


	//----- nvinfo : EIATTR_CUDA_API_VERSION
	.align		4
        /*0000*/ 	.byte	0x04, 0x37
        /*0002*/ 	.short	(.L_16 - .L_15)
.L_15:
        /*0004*/ 	.word	0x00000081


	//----- nvinfo : EIATTR_KPARAM_INFO
	.align		4
.L_16:
        /*0008*/ 	.byte	0x04, 0x17
        /*000a*/ 	.short	(.L_18 - .L_17)
.L_17:
        /*000c*/ 	.word	0x00000000
        /*0010*/ 	.short	0x000d
        /*0012*/ 	.short	0x0048
        /*0014*/ 	.byte	0x00, 0xf4, 0x21, 0x00


	//----- nvinfo : EIATTR_KPARAM_INFO
	.align		4
.L_18:
        /*0018*/ 	.byte	0x04, 0x17
        /*001a*/ 	.short	(.L_20 - .L_19)
.L_19:
        /*001c*/ 	.word	0x00000000
        /*0020*/ 	.short	0x000c
        /*0022*/ 	.short	0x0040
        /*0024*/ 	.byte	0x00, 0xf4, 0x21, 0x00


	//----- nvinfo : EIATTR_KPARAM_INFO
	.align		4
.L_20:
        /*0028*/ 	.byte	0x04, 0x17
        /*002a*/ 	.short	(.L_22 - .L_21)
.L_21:
        /*002c*/ 	.word	0x00000000
        /*0030*/ 	.short	0x000b
        /*0032*/ 	.short	0x0038
        /*0034*/ 	.byte	0x00, 0xf0, 0x11, 0x00


	//----- nvinfo : EIATTR_KPARAM_INFO
	.align		4
.L_22:
        /*0038*/ 	.byte	0x04, 0x17
        /*003a*/ 	.short	(.L_24 - .L_23)
.L_23:
        /*003c*/ 	.word	0x00000000
        /*0040*/ 	.short	0x000a
        /*0042*/ 	.short	0x0034
        /*0044*/ 	.byte	0x00, 0xf0, 0x11, 0x00


	//----- nvinfo : EIATTR_KPARAM_INFO
	.align		4
.L_24:
        /*0048*/ 	.byte	0x04, 0x17
        /*004a*/ 	.short	(.L_26 - .L_25)
.L_25:
        /*004c*/ 	.word	0x00000000
        /*0050*/ 	.short	0x0009
        /*0052*/ 	.short	0x0030
        /*0054*/ 	.byte	0x00, 0xf0, 0x11, 0x00


	//----- nvinfo : EIATTR_KPARAM_INFO
	.align		4
.L_26:
        /*0058*/ 	.byte	0x04, 0x17
        /*005a*/ 	.short	(.L_28 - .L_27)
.L_27:
        /*005c*/ 	.word	0x00000000
        /*0060*/ 	.short	0x0008
        /*0062*/ 	.short	0x002c
        /*0064*/ 	.byte	0x00, 0xf0, 0x11, 0x00


	//----- nvinfo : EIATTR_KPARAM_INFO
	.align		4
.L_28:
        /*0068*/ 	.byte	0x04, 0x17
        /*006a*/ 	.short	(.L_30 - .L_29)
.L_29:
        /*006c*/ 	.word	0x00000000
        /*0070*/ 	.short	0x0007
        /*0072*/ 	.short	0x0028
        /*0074*/ 	.byte	0x00, 0xf0, 0x11, 0x00


	//----- nvinfo : EIATTR_KPARAM_INFO
	.align		4
.L_30:
        /*0078*/ 	.byte	0x04, 0x17
        /*007a*/ 	.short	(.L_32 - .L_31)
.L_31:
        /*007c*/ 	.word	0x00000000
        /*0080*/ 	.short	0x0006
        /*0082*/ 	.short	0x0024
        /*0084*/ 	.byte	0x00, 0xf0, 0x11, 0x00


	//----- nvinfo : EIATTR_KPARAM_INFO
	.align		4
.L_32:
        /*0088*/ 	.byte	0x04, 0x17
        /*008a*/ 	.short	(.L_34 - .L_33)
.L_33:
        /*008c*/ 	.word	0x00000000
        /*0090*/ 	.short	0x0005
        /*0092*/ 	.short	0x0020
        /*0094*/ 	.byte	0x00, 0xf0, 0x11, 0x00


	//----- nvinfo : EIATTR_KPARAM_INFO
	.align		4
.L_34:
        /*0098*/ 	.byte	0x04, 0x17
        /*009a*/ 	.short	(.L_36 - .L_35)
.L_35:
        /*009c*/ 	.word	0x00000000
        /*00a0*/ 	.short	0x0004
        /*00a2*/ 	.short	0x001c
        /*00a4*/ 	.byte	0x00, 0xf0, 0x11, 0x00


	//----- nvinfo : EIATTR_KPARAM_INFO
	.align		4
.L_36:
        /*00a8*/ 	.byte	0x04, 0x17
        /*00aa*/ 	.short	(.L_38 - .L_37)
.L_37:
        /*00ac*/ 	.word	0x00000000
        /*00b0*/ 	.short	0x0003
        /*00b2*/ 	.short	0x0018
        /*00b4*/ 	.byte	0x00, 0xf0, 0x11, 0x00


	//----- nvinfo : EIATTR_KPARAM_INFO
	.align		4
.L_38:
        /*00b8*/ 	.byte	0x04, 0x17
        /*00ba*/ 	.short	(.L_40 - .L_39)
.L_39:
        /*00bc*/ 	.word	0x00000000
        /*00c0*/ 	.short	0x0002
        /*00c2*/ 	.short	0x0010
        /*00c4*/ 	.byte	0x00, 0xf4, 0x21, 0x00


	//----- nvinfo : EIATTR_KPARAM_INFO
	.align		4
.L_40:
        /*00c8*/ 	.byte	0x04, 0x17
        /*00ca*/ 	.short	(.L_42 - .L_41)
.L_41:
        /*00cc*/ 	.word	0x00000000
        /*00d0*/ 	.short	0x0001
        /*00d2*/ 	.short	0x0008
        /*00d4*/ 	.byte	0x00, 0xf4, 0x21, 0x00


	//----- nvinfo : EIATTR_KPARAM_INFO
	.align		4
.L_42:
        /*00d8*/ 	.byte	0x04, 0x17
        /*00da*/ 	.short	(.L_44 - .L_43)
.L_43:
        /*00dc*/ 	.word	0x00000000
        /*00e0*/ 	.short	0x0000
        /*00e2*/ 	.short	0x0000
        /*00e4*/ 	.byte	0x00, 0xf4, 0x21, 0x00


	//----- nvinfo : EIATTR_EXPLICIT_CLUSTER
	.align		4
.L_44:
        /*00e8*/ 	.byte	0x01, 0x3e
	.zero		2


	//----- nvinfo : EIATTR_CTA_PER_CLUSTER
	.align		4
        /*00ec*/ 	.byte	0x04, 0x3d
        /*00ee*/ 	.short	(.L_46 - .L_45)
.L_45:
        /*00f0*/ 	.word	0x00000004
        /*00f4*/ 	.word	0x00000001
        /*00f8*/ 	.word	0x00000001


	//----- nvinfo : EIATTR_AT_ENTRY_FRAGMENTS
	.align		4
.L_46:
        /*00fc*/ 	.byte	0x04, 0x4f
        /*00fe*/ 	.short	(.L_48 - .L_47)


	//   ....[0]....
.L_47:
        /*0100*/ 	.word	0x00000004


	//----- nvinfo : EIATTR_RESERVED_SMEM_USED
	.align		4
.L_48:
        /*0104*/ 	.byte	0x01, 0x41
	.zero		2


	//----- nvinfo : EIATTR_SPARSE_MMA_MASK
	.align		4
        /*0108*/ 	.byte	0x03, 0x50
        /*010a*/ 	.short	0x0000


	//----- nvinfo : EIATTR_TCGEN05_1CTA_USED
	.align		4
        /*010c*/ 	.byte	0x01, 0x51
	.zero		2


	//----- nvinfo : EIATTR_MAXREG_COUNT
	.align		4
        /*0110*/ 	.byte	0x03, 0x1b
        /*0112*/ 	.short	0x00ff


	//----- nvinfo : EIATTR_NUM_BARRIERS
	.align		4
        /*0114*/ 	.byte	0x02, 0x4c
        /*0116*/ 	.byte	0x01
	.zero		1


	//----- nvinfo : EIATTR_INT_WARP_WIDE_INSTR_OFFSETS
	.align		4
        /*0118*/ 	.byte	0x04, 0x31
        /*011a*/ 	.short	(.L_50 - .L_49)


	//   ....[0]....
.L_49:
        /*011c*/ 	.word	0x00002520


	//   ....[1]....
        /*0120*/ 	.word	0x00002530


	//   ....[2]....
        /*0124*/ 	.word	0x00003e30


	//   ....[3]....
        /*0128*/ 	.word	0x00007340


	//   ....[4]....
        /*012c*/ 	.word	0x00007390


	//----- nvinfo : EIATTR_COOP_GROUP_MASK_REGIDS
	.align		4
.L_50:
        /*0130*/ 	.byte	0x04, 0x29
        /*0132*/ 	.short	(.L_52 - .L_51)


	//   ....[0]....
.L_51:
        /*0134*/ 	.word	0xffffffff


	//   ....[1]....
        /*0138*/ 	.word	0xffffffff


	//   ....[2]....
        /*013c*/ 	.word	0xffffffff


	//   ....[3]....
        /*0140*/ 	.word	0xffffffff


	//----- nvinfo : EIATTR_COOP_GROUP_INSTR_OFFSETS
	.align		4
.L_52:
        /*0144*/ 	.byte	0x04, 0x28
        /*0146*/ 	.short	(.L_54 - .L_53)


	//   ....[0]....
.L_53:
        /*0148*/ 	.word	0x00000070


	//   ....[1]....
        /*014c*/ 	.word	0x00000330


	//   ....[2]....
        /*0150*/ 	.word	0x000071d0


	//   ....[3]....
        /*0154*/ 	.word	0x00007440


	//----- nvinfo : EIATTR_VRC_CTA_INIT_COUNT
	.align		4
.L_54:
        /*0158*/ 	.byte	0x02, 0x4a
        /*015a*/ 	.byte	0x80
	.zero		1


	//----- nvinfo : EIATTR_MBARRIER_INSTR_OFFSETS
	.align		4
        /*015c*/ 	.byte	0x04, 0x39
        /*015e*/ 	.short	(.L_56 - .L_55)


	//   ....[0]....
.L_55:
        /*0160*/ 	.word	0x00002650
        /*0164*/ 	.word	0x000000ff
        /*0168*/ 	.word	0x00000000
        /*016c*/ 	.short	0x0100
        /*016e*/ 	.byte	0x0b
	.zero		1


	//   ....[1]....
        /*0170*/ 	.word	0x00003e70
        /*0174*/ 	.word	0x000000ff
        /*0178*/ 	.word	0x00008008
        /*017c*/ 	.short	0x0100
        /*017e*/ 	.byte	0x09
	.zero		1


	//   ....[2]....
        /*0180*/ 	.word	0x00004eb0
        /*0184*/ 	.word	0x000000ff
        /*0188*/ 	.word	0x00000000
        /*018c*/ 	.short	0x010a
        /*018e*/ 	.byte	0x0b
	.zero		1


	//   ....[3]....
        /*0190*/ 	.word	0x00006350
        /*0194*/ 	.word	0x000000ff
        /*0198*/ 	.word	0x00000000
        /*019c*/ 	.short	0x010a
        /*019e*/ 	.byte	0x0b
	.zero		1


	//   ....[4]....
        /*01a0*/ 	.word	0x00006450
        /*01a4*/ 	.word	0x000000ff
        /*01a8*/ 	.word	0x00008000
        /*01ac*/ 	.short	0x0108
        /*01ae*/ 	.byte	0x09
	.zero		1


	//   ....[5]....
        /*01b0*/ 	.word	0x00006500
        /*01b4*/ 	.word	0x000000ff
        /*01b8*/ 	.word	0x00008008
        /*01bc*/ 	.short	0x0108
        /*01be*/ 	.byte	0x09
	.zero		1


	//   ....[6]....
        /*01c0*/ 	.word	0x00007460
        /*01c4*/ 	.word	0x000000ff
        /*01c8*/ 	.word	0x00000000
        /*01cc*/ 	.short	0x010a
        /*01ce*/ 	.byte	0x0b
	.zero		1


	//   ....[7]....
        /*01d0*/ 	.word	0x00007490
        /*01d4*/ 	.word	0x000000ff
        /*01d8*/ 	.word	0x00000000
        /*01dc*/ 	.short	0x010a
        /*01de*/ 	.byte	0x0b
	.zero		1


	//----- nvinfo : EIATTR_NUM_MBARRIERS
	.align		4
.L_56:
        /*01e0*/ 	.byte	0x03, 0x38
        /*01e2*/ 	.short	0x0002


	//----- nvinfo : EIATTR_EXIT_INSTR_OFFSETS
	.align		4
        /*01e4*/ 	.byte	0x04, 0x1c
        /*01e6*/ 	.short	(.L_58 - .L_57)


	//   ....[0]....
.L_57:
        /*01e8*/ 	.word	0x00007450


	//----- nvinfo : EIATTR_REQNTID
	.align		4
.L_58:
        /*01ec*/ 	.byte	0x04, 0x10
        /*01ee*/ 	.short	(.L_60 - .L_59)
.L_59:
        /*01f0*/ 	.word	0x00000080
        /*01f4*/ 	.word	0x00000001
        /*01f8*/ 	.word	0x00000001


	//----- nvinfo : EIATTR_CRS_STACK_SIZE
	.align		4
.L_60:
        /*01fc*/ 	.byte	0x04, 0x1e
        /*01fe*/ 	.short	(.L_62 - .L_61)
.L_61:
        /*0200*/ 	.word	0x00000000


	//----- nvinfo : EIATTR_CBANK_PARAM_SIZE
	.align		4
.L_62:
        /*0204*/ 	.byte	0x03, 0x19
        /*0206*/ 	.short	0x0050


	//----- nvinfo : EIATTR_PARAM_CBANK
	.align		4
        /*0208*/ 	.byte	0x04, 0x0a
        /*020a*/ 	.short	(.L_64 - .L_63)
	.align		4
.L_63:
        /*020c*/ 	.word	index@(.nv.constant0.matmul_kernel)
        /*0210*/ 	.short	0x0380
        /*0212*/ 	.short	0x0050


	//----- nvinfo : EIATTR_SW_WAR
	.align		4
.L_64:
        /*0214*/ 	.byte	0x04, 0x36
        /*0216*/ 	.short	(.L_66 - .L_65)
.L_65:
        /*0218*/ 	.word	0x00000008
.L_66:


//--------------------- .nv.compat                --------------------------
	.section	.nv.compat,"",@"SHT_CUDA_COMPAT_INFO"
	.align	4
        /*0000*/ 	.byte	0x02, 0x02, 0x02, 0x00, 0x02, 0x05, 0x05, 0x00, 0x02, 0x03, 0x00, 0x00, 0x02, 0x06, 0x01, 0x00


//--------------------- .nv.callgraph             --------------------------
	.section	.nv.callgraph,"",@"SHT_CUDA_CALLGRAPH"
	.align	4
	.sectionentsize	8
	.align		4
        /*0000*/ 	.word	0x00000000
	.align		4
        /*0004*/ 	.word	0xffffffff
	.align		4
        /*0008*/ 	.word	0x00000000
	.align		4
        /*000c*/ 	.word	0xfffffffe
	.align		4
        /*0010*/ 	.word	0x00000000
	.align		4
        /*0014*/ 	.word	0xfffffffd
	.align		4
        /*0018*/ 	.word	0x00000000
	.align		4
        /*001c*/ 	.word	0xfffffffc


//--------------------- .text.matmul_kernel       --------------------------
	.section	.text.matmul_kernel,"ax",@progbits
	.align	128
        .global         matmul_kernel
        .type           matmul_kernel,@function
        .size           matmul_kernel,(.L_x_20 - matmul_kernel)
        .other          matmul_kernel,@"STO_CUDA_ENTRY STV_DEFAULT"
matmul_kernel:
.text.matmul_kernel:
[----:B------:R-:W0:Y:S01]  /*0000*/  LDC R1, c[0x0][0x37c] ;  /* 0x0000df00ff017b82 */ /* 0x000e220000000800 */
[----:B------:R-:W1:Y:S01]  /*0010*/  S2R R98, SR_TID.X ;  /* 0x0000000000627919 */ /* 0x000e620000002100 */
[----:B------:R-:W2:Y:S01]  /*0020*/  LDCU.64 UR20, c[0x0][0x358] ;  /* 0x00006b00ff1477ac */ /* 0x000ea20008000a00 */
[----:B-1----:R-:W-:-:S13]  /*0030*/  ISETP.GE.U32.AND P0, PT, R98, 0x20, PT ;  /* 0x000000206200780c */ /* 0x002fda0003f06070 */
[----:B------:R-:W-:Y:S02]  /*0040*/  VOTEU.ANY UP0, P0 ;  /* 0x0000000000ff7886 */ /* 0x000fe40000000100 */
[----:B0-2---:R-:W-:Y:S05]  /*0050*/  BRA.U UP0, `(.L_x_0) ;  /* 0x0000000100b87547 */ /* 0x005fea000b800000 */
[----:B------:R-:W0:Y:S01]  /*0060*/  S2UR UR6, SR_CgaCtaId ;  /* 0x00000000000679c3 */ /* 0x000e220000008800 */
[----:B------:R-:W-:Y:S01]  /*0070*/  NOP ;  /* 0x0000000000007918 */ /* 0x000fe20000000000 */
[----:B------:R-:W-:Y:S02]  /*0080*/  UMOV UR4, 0x40 ;  /* 0x0000004000047882 */ /* 0x000fe40000000000 */
[----:B0-----:R-:W-:-:S09]  /*0090*/  ULEA UR4, UR6, UR4, 0x18 ;  /* 0x0000000406047291 */ /* 0x001fd2000f8ec0ff */
[----:B------:R-:W0:Y:S01]  /*00a0*/  LDS.U8 R0, [UR4] ;  /* 0x00000004ff007984 */ /* 0x000e220008000000 */
[----:B------:R-:W-:Y:S02]  /*00b0*/  UMOV UR4, 0x400 ;  /* 0x0000040000047882 */ /* 0x000fe40000000000 */
[----:B------:R-:W-:Y:S01]  /*00c0*/  ULEA UR4, UR6, UR4, 0x18 ;  /* 0x0000000406047291 */ /* 0x000fe2000f8ec0ff */
[----:B0-----:R-:W-:-:S13]  /*00d0*/  ISETP.NE.AND P0, PT, R0, RZ, PT ;  /* 0x000000ff0000720c */ /* 0x001fda0003f05270 */
[----:B------:R-:W-:Y:S05]  /*00e0*/  @P0 BRA `(.L_x_1) ;  /* 0x00000000007c0947 */ /* 0x000fea0003800000 */
[----:B------:R-:W-:-:S13]  /*00f0*/  ELECT P0, URZ, PT ;  /* 0x0000000000ff782f */ /* 0x000fda0003800000 */
[----:B------:R-:W-:Y:S05]  /*0100*/  @!P0 BRA `(.L_x_2) ;  /* 0x0000000000848947 */ /* 0x000fea0003800000 */
[----:B------:R-:W-:Y:S01]  /*0110*/  UMOV UR5, 0x2 ;  /* 0x0000000200057882 */ /* 0x000fe20000000000 */
[----:B------:R-:W-:Y:S02]  /*0120*/  IMAD.MOV.U32 R4, RZ, RZ, 0x1 ;  /* 0x00000001ff047424 */ /* 0x000fe400078e00ff */
[----:B------:R-:W-:Y:S02]  /*0130*/  IMAD.MOV.U32 R5, RZ, RZ, 0x3 ;  /* 0x00000003ff057424 */ /* 0x000fe400078e00ff */
[----:B------:R-:W-:Y:S04]  /*0140*/  DEPBAR.LE SB0, 0x36 ;  /* 0x00008d800000791a */ /* 0x000fe80000000000 */
[----:B------:R-:W0:Y:S02]  /*0150*/  UTCATOMSWS.FIND_AND_SET.ALIGN UP1, UR5, UR5 ;  /* 0x00000005000575e3 */ /* 0x000e240008020800 */
[----:B0-----:R-:W-:-:S04]  /*0160*/  PLOP3.LUT P0, PT, PT, PT, UP1, 0x80, 0x8 ;  /* 0x000000000008781c */ /* 0x001fc80003f0f018 */
[----:B------:R-:W-:-:S04]  /*0170*/  SEL R0, RZ, 0xffffffff, !P0 ;  /* 0xffffffffff007807 */ /* 0x000fc80004000000 */
[----:B------:R-:W-:Y:S01]  /*0180*/  ISETP.NE.AND P0, PT, R0, RZ, PT ;  /* 0x000000ff0000720c */ /* 0x000fe20003f05270 */
[----:B------:R-:W-:-:S12]  /*0190*/  IMAD.U32 R0, RZ, RZ, UR5 ;  /* 0x00000005ff007e24 */ /* 0x000fd8000f8e00ff */
[----:B------:R-:W-:Y:S05]  /*01a0*/  @P0 BRA `(.L_x_3) ;  /* 0x0000000000240947 */ /* 0x000fea0003800000 */
.L_x_4:
[----:B------:R-:W-:Y:S05]  /*01b0*/  NANOSLEEP 0x64 ;  /* 0x000000640000795d */ /* 0x000fea0003800000 */
[----:B------:R-:W-:-:S05]  /*01c0*/  UMOV UR5, 0x2 ;  /* 0x0000000200057882 */ /* 0x000fca0000000000 */
[----:B------:R-:W-:Y:S04]  /*01d0*/  DEPBAR.LE SB0, 0x36 ;  /* 0x00008d800000791a */ /* 0x000fe80000000000 */
[----:B------:R-:W0:Y:S02]  /*01e0*/  UTCATOMSWS.FIND_AND_SET.ALIGN UP1, UR5, UR5 ;  /* 0x00000005000575e3 */ /* 0x000e240008020800 */
[----:B0-----:R-:W-:-:S04]  /*01f0*/  PLOP3.LUT P0, PT, PT, PT, UP1, 0x80, 0x8 ;  /* 0x000000000008781c */ /* 0x001fc80003f0f018 */
[----:B------:R-:W-:-:S04]  /*0200*/  SEL R0, RZ, 0xffffffff, !P0 ;  /* 0xffffffffff007807 */ /* 0x000fc80004000000 */
[----:B------:R-:W-:Y:S01]  /*0210*/  ISETP.NE.AND P0, PT, R0, RZ, PT ;  /* 0x000000ff0000720c */ /* 0x000fe20003f05270 */
[----:B------:R-:W-:-:S12]  /*0220*/  IMAD.U32 R0, RZ, RZ, UR5 ;  /* 0x00000005ff007e24 */ /* 0x000fd8000f8e00ff */
[----:B------:R-:W-:Y:S05]  /*0230*/  @!P0 BRA `(.L_x_4) ;  /* 0xfffffffc00dc8947 */ /* 0x000fea000383ffff */
.L_x_3:
[C---:B------:R-:W-:Y:S01]  /*0240*/  VIADD R3, R0.reuse, 0x10 ;  /* 0x0000001000037836 */ /* 0x040fe20000000000 */
[----:B------:R-:W-:Y:S01]  /*0250*/  UMOV UR5, 0x50 ;  /* 0x0000005000057882 */ /* 0x000fe20000000000 */
[----:B------:R-:W-:Y:S01]  /*0260*/  SHF.L.U32 R2, R5, R0, RZ ;  /* 0x0000000005027219 */ /* 0x000fe200000006ff */
[----:B------:R-:W-:Y:S01]  /*0270*/  ULEA UR5, UR6, UR5, 0x18 ;  /* 0x0000000506057291 */ /* 0x000fe2000f8ec0ff */
[----:B------:R-:W-:Y:S01]  /*0280*/  IMAD.SHL.U32 R0, R0, 0x20, RZ ;  /* 0x0000002000007824 */ /* 0x000fe200078e00ff */
[----:B------:R-:W-:-:S04]  /*0290*/  SHF.L.U32 R3, R4, R3, RZ ;  /* 0x0000000304037219 */ /* 0x000fc800000006ff */
[----:B------:R-:W-:-:S05]  /*02a0*/  LOP3.LUT R2, R3, R2, RZ, 0xfc, !PT ;  /* 0x0000000203027212 */ /* 0x000fca00078efcff */
[----:B------:R0:W-:Y:S04]  /*02b0*/  ATOMS.OR RZ, [UR5], R2 ;  /* 0x00000002ffff798c */ /* 0x0001e8000b000005 */
[----:B------:R0:W-:Y:S01]  /*02c0*/  STS [UR4], R0 ;  /* 0x00000000ff007988 */ /* 0x0001e20008000804 */
[----:B------:R-:W-:Y:S05]  /*02d0*/  BRA `(.L_x_2) ;  /* 0x0000000000107947 */ /* 0x000fea0003800000 */
.L_x_1:
[----:B------:R-:W-:Y:S01]  /*02e0*/  IMAD.MOV.U32 R0, RZ, RZ, -0x1 ;  /* 0xffffffffff007424 */ /* 0x000fe200078e00ff */
[----:B------:R-:W-:-:S04]  /*02f0*/  MOV R2, 0x320 ;  /* 0x0000032000027802 */ /* 0x000fc80000000f00 */
[----:B------:R0:W-:Y:S03]  /*0300*/  STS [UR4], R0 ;  /* 0x00000000ff007988 */ /* 0x0001e60008000804 */
[----:B0-----:R-:W-:Y:S05]  /*0310*/  CALL.REL.NOINC `($__internal_1_$__cuda_sm10x_tcgen05_guardrail_trap_phase_invalid_during_alloc) ;  /* 0x0000007000747944 */ /* 0x001fea0003c00000 */
.L_x_2:
[----:B------:R-:W-:Y:S05]  /*0320*/  WARPSYNC.ALL ;  /* 0x0000000000007948 */ /* 0x000fea0003800000 */
[----:B------:R-:W-:Y:S01]  /*0330*/  NOP ;  /* 0x0000000000007918 */ /* 0x000fe20000000000 */
.L_x_0:
[----:B------:R-:W1:Y:S08]  /*0340*/  LDC.64 R28, c[0x0][0x398] ;  /* 0x0000e600ff1c7b82 */ /* 0x000e700000000a00 */
[----:B------:R-:W2:Y:S02]  /*0350*/  S2UR UR5, SR_CgaSize ;  /* 0x00000000000579c3 */ /* 0x000ea40000008a00 */
[----:B--2---:R-:W-:-:S12]  /*0360*/  UIMAD UR5, UR5, -0xa0, URZ ;  /* 0xffffff60050578a4 */ /* 0x004fd8000f8e02ff */
[----:B------:R-:W2:Y:S01]  /*0370*/  LDCU UR5, c[0x0][UR5+0x2b0] ;  /* 0x00005600050577ac */ /* 0x000ea20008000800 */
[--C-:B------:R-:W-:Y:S02]  /*0380*/  SHF.R.U32.HI R141, RZ, 0x6, R98.reuse ;  /* 0x00000006ff8d7819 */ /* 0x100fe40000011662 */
[----:B------:R-:W-:Y:S01]  /*0390*/  LOP3.LUT R94, R98, 0x3f, RZ, 0xc0, !PT ;  /* 0x0000003f625e7812 */ /* 0x000fe200078ec0ff */
[----:B------:R-:W-:Y:S01]  /*03a0*/  UMOV UR9, 0x400 ;  /* 0x0000040000097882 */ /* 0x000fe20000000000 */
[----:B------:R-:W-:Y:S01]  /*03b0*/  SGXT.U32 R141, R141, 0x1 ;  /* 0x000000018d8d781a */ /* 0x000fe20000000000 */
[----:B------:R-:W3:Y:S01]  /*03c0*/  LDCU.128 UR12, c[0x0][0x380] ;  /* 0x00007000ff0c77ac */ /* 0x000ee20008000c00 */
[----:B------:R-:W4:Y:S01]  /*03d0*/  S2UR UR4, SR_CTAID.X ;  /* 0x00000000000479c3 */ /* 0x000f220000002500 */
[----:B------:R-:W-:Y:S02]  /*03e0*/  SHF.R.U32.HI R106, RZ, 0x5, R98 ;  /* 0x00000005ff6a7819 */ /* 0x000fe40000011662 */
[----:B------:R-:W-:Y:S01]  /*03f0*/  PRMT R128, RZ, 0x7610, R128 ;  /* 0x00007610ff807816 */ /* 0x000fe20000000080 */
[----:B------:R-:W-:Y:S01]  /*0400*/  UMOV UR6, 0x1 ;  /* 0x0000000100067882 */ /* 0x000fe20000000000 */
[----:B------:R-:W-:-:S02]  /*0410*/  LOP3.LUT R175, R141, 0x8, RZ, 0xfc, !PT ;  /* 0x000000088daf7812 */ /* 0x000fc400078efcff */
[----:B------:R-:W-:Y:S01]  /*0420*/  LOP3.LUT R177, R141, 0xa, RZ, 0xfc, !PT ;  /* 0x0000000a8db17812 */ /* 0x000fe200078efcff */
[----:B------:R-:W5:Y:S01]  /*0430*/  LDC.64 R138, c[0x0][0x3a8] ;  /* 0x0000ea00ff8a7b82 */ /* 0x000f620000000a00 */
[----:B01----:R-:W-:Y:S01]  /*0440*/  VIADD R0, R29, 0x7f ;  /* 0x0000007f1d007836 */ /* 0x003fe20000000000 */
[----:B------:R-:W-:-:S06]  /*0450*/  IABS R38, R29 ;  /* 0x0000001d00267213 */ /* 0x000fcc0000000000 */
[----:B------:R-:W0:Y:S01]  /*0460*/  LDC.64 R88, c[0x0][0x3a0] ;  /* 0x0000e800ff587b82 */ /* 0x000e220000000a00 */
[----:B------:R-:W-:Y:S02]  /*0470*/  IABS R37, R28 ;  /* 0x0000001c00257213 */ /* 0x000fe40000000000 */
[----:B------:R-:W-:Y:S02]  /*0480*/  SHF.R.S32.HI R3, RZ, 0x1f, R0 ;  /* 0x0000001fff037819 */ /* 0x000fe40000011400 */
[----:B----4-:R-:W-:Y:S02]  /*0490*/  I2FP.F32.U32 R5, UR4 ;  /* 0x0000000400057c45 */ /* 0x010fe40008201000 */
[----:B------:R-:W-:-:S03]  /*04a0*/  LEA.HI R3, R3, R0, RZ, 0x7 ;  /* 0x0000000003037211 */ /* 0x000fc600078f38ff */
[----:B--2---:R-:W-:Y:S01]  /*04b0*/  FMUL R5, R5, UR5 ;  /* 0x0000000505057c20 */ /* 0x004fe20008400000 */
[----:B------:R-:W-:Y:S01]  /*04c0*/  SHF.R.S32.HI R3, RZ, 0x7, R3 ;  /* 0x00000007ff037819 */ /* 0x000fe20000011403 */
[----:B------:R-:W1:Y:S01]  /*04d0*/  S2UR UR5, SR_CgaCtaId ;  /* 0x00000000000579c3 */ /* 0x000e620000008800 */
[----:B-----5:R-:W-:-:S03]  /*04e0*/  IMAD R67, R141, R138, RZ ;  /* 0x0000008a8d437224 */ /* 0x020fc600078e02ff */
[----:B------:R-:W-:Y:S01]  /*04f0*/  IMAD.SHL.U32 R4, R3, 0x8, RZ ;  /* 0x0000000803047824 */ /* 0x000fe200078e00ff */
[----:B------:R-:W-:Y:S01]  /*0500*/  F2I.U32.TRUNC.NTZ R5, R5 ;  /* 0x0000000500057305 */ /* 0x000fe2000020f000 */
[----:B------:R-:W-:-:S03]  /*0510*/  IMAD R75, R138, 0x2, R67 ;  /* 0x000000028a4b7824 */ /* 0x000fc600078e0243 */
[----:B------:R-:W-:Y:S01]  /*0520*/  IABS R7, R4 ;  /* 0x0000000400077213 */ /* 0x000fe20000000000 */
[----:B------:R-:W-:Y:S02]  /*0530*/  IMAD R77, R138, 0x2, R75 ;  /* 0x000000028a4d7824 */ /* 0x000fe400078e024b */
[----:B0-----:R-:W-:Y:S01]  /*0540*/  VIADD R174, R88, 0x3f ;  /* 0x0000003f58ae7836 */ /* 0x001fe20000000000 */
[----:B------:R-:W0:Y:S01]  /*0550*/  I2F.RP R0, R7 ;  /* 0x0000000700007306 */ /* 0x000e220000209400 */
[----:B------:R-:W-:-:S04]  /*0560*/  IMAD R79, R138, 0x2, R77 ;  /* 0x000000028a4f7824 */ /* 0x000fc800078e024d */
[----:B------:R-:W-:-:S04]  /*0570*/  IMAD R117, R138, 0x2, R79 ;  /* 0x000000028a757824 */ /* 0x000fc800078e024f */
[C---:B------:R-:W-:Y:S01]  /*0580*/  IMAD R113, R138.reuse, 0x2, R117 ;  /* 0x000000028a717824 */ /* 0x040fe200078e0275 */
[----:B-1----:R-:W-:Y:S02]  /*0590*/  USHF.L.U32 UR4, UR5, 0x6, URZ ;  /* 0x0000000605047899 */ /* 0x002fe400080006ff */
[----:B------:R-:W-:Y:S01]  /*05a0*/  ULEA UR9, UR5, UR9, 0x18 ;  /* 0x0000000905097291 */ /* 0x000fe2000f8ec0ff */
[----:B------:R-:W-:Y:S01]  /*05b0*/  IMAD R103, R138, 0x2, R113 ;  /* 0x000000028a677824 */ /* 0x000fe200078e0271 */
[----:B0-----:R-:W0:Y:S01]  /*05c0*/  MUFU.RCP R0, R0 ;  /* 0x0000000000007308 */ /* 0x001e220000001000 */
[----:B------:R-:W-:Y:S02]  /*05d0*/  ULOP3.LUT UR4, UR4, 0x40, URZ, 0xc0, !UPT ;  /* 0x0000004004047892 */ /* 0x000fe4000f8ec0ff */
[----:B------:R-:W-:Y:S01]  /*05e0*/  UIADD3 UR11, UPT, UPT, UR9, 0x8000, URZ ;  /* 0x00008000090b7890 */ /* 0x000fe2000fffe0ff */
[----:B0-----:R-:W-:Y:S01]  /*05f0*/  VIADD R2, R0, 0xffffffe ;  /* 0x0ffffffe00027836 */ /* 0x001fe20000000000 */
[----:B------:R-:W-:-:S03]  /*0600*/  IABS R0, R5 ;  /* 0x0000000500007213 */ /* 0x000fc60000000000 */
[----:B------:R0:W1:Y:S02]  /*0610*/  F2I.FTZ.U32.TRUNC.NTZ R3, R2 ;  /* 0x0000000200037305 */ /* 0x000064000021f000 */
[----:B0-----:R-:W-:Y:S02]  /*0620*/  IMAD.MOV.U32 R2, RZ, RZ, RZ ;  /* 0x000000ffff027224 */ /* 0x001fe400078e00ff */
[----:B-1----:R-:W-:-:S04]  /*0630*/  IMAD.MOV R6, RZ, RZ, -R3 ;  /* 0x000000ffff067224 */ /* 0x002fc800078e0a03 */
[----:B------:R-:W-:Y:S01]  /*0640*/  IMAD R9, R6, R7, RZ ;  /* 0x0000000706097224 */ /* 0x000fe200078e02ff */
[----:B------:R-:W-:-:S03]  /*0650*/  IABS R6, R4 ;  /* 0x0000000400067213 */ /* 0x000fc60000000000 */
[----:B------:R-:W-:-:S04]  /*0660*/  IMAD.HI.U32 R3, R3, R9, R2 ;  /* 0x0000000903037227 */ /* 0x000fc800078e0002 */
[----:B------:R-:W-:Y:S02]  /*0670*/  IMAD.MOV R2, RZ, RZ, -R6 ;  /* 0x000000ffff027224 */ /* 0x000fe400078e0a06 */
[----:B------:R-:W-:-:S04]  /*0680*/  IMAD.HI.U32 R3, R3, R0, RZ ;  /* 0x0000000003037227 */ /* 0x000fc800078e00ff */
[----:B------:R-:W-:Y:S01]  /*0690*/  IMAD R0, R3, R2, R0 ;  /* 0x0000000203007224 */ /* 0x000fe200078e0200 */
[----:B------:R-:W-:Y:S04]  /*06a0*/  BAR.SYNC.DEFER_BLOCKING 0x0 ;  /* 0x0000000000007b1d */ /* 0x000fe80000010000 */
[----:B------:R-:W-:-:S13]  /*06b0*/  ISETP.GT.U32.AND P1, PT, R7, R0, PT ;  /* 0x000000000700720c */ /* 0x000fda0003f24070 */
[----:B------:R-:W-:Y:S02]  /*06c0*/  @!P1 IMAD.IADD R0, R0, 0x1, -R7 ;  /* 0x0000000100009824 */ /* 0x000fe400078e0a07 */
[----:B------:R-:W-:Y:S01]  /*06d0*/  @!P1 VIADD R3, R3, 0x1 ;  /* 0x0000000103039836 */ /* 0x000fe20000000000 */
[----:B------:R-:W-:Y:S02]  /*06e0*/  ISETP.NE.AND P1, PT, R4, RZ, PT ;  /* 0x000000ff0400720c */ /* 0x000fe40003f25270 */
[----:B------:R-:W-:Y:S02]  /*06f0*/  ISETP.GE.U32.AND P0, PT, R0, R7, PT ;  /* 0x000000070000720c */ /* 0x000fe40003f06070 */
[----:B------:R-:W-:-:S04]  /*0700*/  LOP3.LUT R0, R5, R4, RZ, 0x3c, !PT ;  /* 0x0000000405007212 */ /* 0x000fc800078e3cff */
[----:B------:R-:W-:Y:S01]  /*0710*/  ISETP.GE.AND P2, PT, R0, RZ, PT ;  /* 0x000000ff0000720c */ /* 0x000fe20003f46270 */
[----:B------:R-:W-:-:S06]  /*0720*/  VIADD R0, R28, 0x7f ;  /* 0x0000007f1c007836 */ /* 0x000fcc0000000000 */
[----:B------:R-:W-:-:S04]  /*0730*/  @P0 VIADD R3, R3, 0x1 ;  /* 0x0000000103030836 */ /* 0x000fc80000000000 */
[----:B------:R-:W-:Y:S01]  /*0740*/  IMAD.MOV.U32 R2, RZ, RZ, R3 ;  /* 0x000000ffff027224 */ /* 0x000fe200078e0003 */
[----:B------:R-:W-:-:S03]  /*0750*/  SHF.R.S32.HI R3, RZ, 0x1f, R0 ;  /* 0x0000001fff037819 */ /* 0x000fc60000011400 */
[----:B------:R-:W-:Y:S01]  /*0760*/  @!P2 IMAD.MOV R2, RZ, RZ, -R2 ;  /* 0x000000ffff02a224 */ /* 0x000fe200078e0a02 */
[----:B------:R-:W-:Y:S02]  /*0770*/  @!P1 LOP3.LUT R2, RZ, R4, RZ, 0x33, !PT ;  /* 0x00000004ff029212 */ /* 0x000fe400078e33ff */
[----:B------:R-:W-:-:S03]  /*0780*/  LEA.HI R3, R3, R0, RZ, 0x7 ;  /* 0x0000000003037211 */ /* 0x000fc600078f38ff */
[----:B------:R-:W-:Y:S02]  /*0790*/  IMAD.SHL.U32 R8, R2, 0x8, RZ ;  /* 0x0000000802087824 */ /* 0x000fe400078e00ff */
[----:B------:R-:W-:-:S03]  /*07a0*/  IMAD.MOV R2, RZ, RZ, -R2 ;  /* 0x000000ffff027224 */ /* 0x000fc600078e0a02 */
[----:B------:R-:W-:Y:S01]  /*07b0*/  LEA.HI.SX32 R3, R3, -R8, 0x19 ;  /* 0x8000000803037211 */ /* 0x000fe200078fcaff */
[----:B------:R-:W-:Y:S02]  /*07c0*/  IMAD R10, R4, R2, R5 ;  /* 0x00000002040a7224 */ /* 0x000fe400078e0205 */
[----:B------:R-:W-:Y:S01]  /*07d0*/  IMAD.MOV.U32 R2, RZ, RZ, RZ ;  /* 0x000000ffff027224 */ /* 0x000fe200078e00ff */
[----:B------:R-:W-:Y:S02]  /*07e0*/  VIMNMX R9, PT, PT, R3, 0x8, PT ;  /* 0x0000000803097848 */ /* 0x000fe40003fe0100 */
[----:B------:R-:W-:Y:S02]  /*07f0*/  IABS R4, R10 ;  /* 0x0000000a00047213 */ /* 0x000fe40000000000 */
[----:B------:R-:W-:-:S04]  /*0800*/  IABS R7, R9 ;  /* 0x0000000900077213 */ /* 0x000fc80000000000 */
[----:B------:R-:W0:Y:S08]  /*0810*/  I2F.RP R0, R7 ;  /* 0x0000000700007306 */ /* 0x000e300000209400 */
[----:B0-----:R-:W0:Y:S02]  /*0820*/  MUFU.RCP R0, R0 ;  /* 0x0000000000007308 */ /* 0x001e240000001000 */
[----:B0-----:R-:W-:-:S06]  /*0830*/  VIADD R3, R0, 0xffffffe ;  /* 0x0ffffffe00037836 */ /* 0x001fcc0000000000 */
[----:B------:R-:W0:Y:S02]  /*0840*/  F2I.FTZ.U32.TRUNC.NTZ R3, R3 ;  /* 0x0000000300037305 */ /* 0x000e24000021f000 */
[----:B0-----:R-:W-:-:S04]  /*0850*/  IMAD.MOV R6, RZ, RZ, -R3 ;  /* 0x000000ffff067224 */ /* 0x001fc800078e0a03 */
[----:B------:R-:W-:Y:S01]  /*0860*/  IMAD R5, R6, R7, RZ ;  /* 0x0000000706057224 */ /* 0x000fe200078e02ff */
[----:B------:R-:W-:-:S03]  /*0870*/  IABS R6, R9 ;  /* 0x0000000900067213 */ /* 0x000fc60000000000 */
[----:B------:R-:W-:-:S04]  /*0880*/  IMAD.HI.U32 R2, R3, R5, R2 ;  /* 0x0000000503027227 */ /* 0x000fc800078e0002 */
[----:B------:R-:W-:Y:S02]  /*0890*/  IMAD.MOV.U32 R3, RZ, RZ, R4 ;  /* 0x000000ffff037224 */ /* 0x000fe400078e0004 */
[----:B------:R-:W-:Y:S02]  /*08a0*/  IMAD.MOV R0, RZ, RZ, -R6 ;  /* 0x000000ffff007224 */ /* 0x000fe400078e0a06 */
[----:B------:R-:W-:Y:S01]  /*08b0*/  IMAD.HI.U32 R2, R2, R3, RZ ;  /* 0x0000000302027227 */ /* 0x000fe200078e00ff */
[----:B------:R-:W0:Y:S03]  /*08c0*/  I2F.RP R6, R38 ;  /* 0x0000002600067306 */ /* 0x000e260000209400 */
[----:B------:R-:W-:-:S05]  /*08d0*/  IMAD R0, R2, R0, R3 ;  /* 0x0000000002007224 */ /* 0x000fca00078e0203 */
[----:B------:R-:W-:Y:S01]  /*08e0*/  ISETP.GT.U32.AND P1, PT, R7, R0, PT ;  /* 0x000000000700720c */ /* 0x000fe20003f24070 */
[----:B------:R-:W1:Y:S08]  /*08f0*/  I2F.RP R3, R37 ;  /* 0x0000002500037306 */ /* 0x000e700000209400 */
[----:B0-----:R-:W0:Y:S04]  /*0900*/  MUFU.RCP R6, R6 ;  /* 0x0000000600067308 */ /* 0x001e280000001000 */
[----:B------:R-:W-:-:S02]  /*0910*/  @!P1 IMAD.IADD R0, R0, 0x1, -R7 ;  /* 0x0000000100009824 */ /* 0x000fc400078e0a07 */
[----:B------:R-:W-:Y:S01]  /*0920*/  @!P1 VIADD R2, R2, 0x1 ;  /* 0x0000000102029836 */ /* 0x000fe20000000000 */
[----:B------:R-:W-:Y:S01]  /*0930*/  ISETP.NE.AND P1, PT, R9, RZ, PT ;  /* 0x000000ff0900720c */ /* 0x000fe20003f25270 */
[----:B-1----:R-:W1:Y:S01]  /*0940*/  MUFU.RCP R3, R3 ;  /* 0x0000000300037308 */ /* 0x002e620000001000 */
[----:B------:R-:W-:Y:S02]  /*0950*/  ISETP.GE.U32.AND P0, PT, R0, R7, PT ;  /* 0x000000070000720c */ /* 0x000fe40003f06070 */
[----:B------:R-:W-:-:S04]  /*0960*/  LOP3.LUT R0, R10, R9, RZ, 0x3c, !PT ;  /* 0x000000090a007212 */ /* 0x000fc800078e3cff */
[----:B------:R-:W-:Y:S01]  /*0970*/  ISETP.GE.AND P2, PT, R0, RZ, PT ;  /* 0x000000ff0000720c */ /* 0x000fe20003f46270 */
[----:B0-----:R-:W-:-:S04]  /*0980*/  VIADD R4, R6, 0xffffffe ;  /* 0x0ffffffe06047836 */ /* 0x001fc80000000000 */
[----:B------:R0:W2:Y:S02]  /*0990*/  F2I.FTZ.U32.TRUNC.NTZ R5, R4 ;  /* 0x0000000400057305 */ /* 0x0000a4000021f000 */
[----:B------:R-:W-:Y:S02]  /*09a0*/  @P0 VIADD R2, R2, 0x1 ;  /* 0x0000000102020836 */ /* 0x000fe40000000000 */
[----:B-1----:R-:W-:-:S04]  /*09b0*/  VIADD R3, R3, 0xffffffe ;  /* 0x0ffffffe03037836 */ /* 0x002fc80000000000 */
[----:B------:R-:W-:Y:S01]  /*09c0*/  @!P2 IMAD.MOV R2, RZ, RZ, -R2 ;  /* 0x000000ffff02a224 */ /* 0x000fe200078e0a02 */
[----:B------:R-:W-:Y:S01]  /*09d0*/  @!P1 LOP3.LUT R2, RZ, R9, RZ, 0x33, !PT ;  /* 0x00000009ff029212 */ /* 0x000fe200078e33ff */
[----:B0-----:R-:W-:Y:S01]  /*09e0*/  IMAD.MOV.U32 R4, RZ, RZ, RZ ;  /* 0x000000ffff047224 */ /* 0x001fe200078e00ff */
[----:B------:R-:W0:Y:S02]  /*09f0*/  F2I.FTZ.U32.TRUNC.NTZ R3, R3 ;  /* 0x0000000300037305 */ /* 0x000e24000021f000 */
[----:B------:R-:W-:Y:S01]  /*0a00*/  LEA R0, R2, UR4, 0x7 ;  /* 0x0000000402007c11 */ /* 0x000fe2000f8e38ff */
[----:B------:R-:W-:Y:S01]  /*0a10*/  USHF.L.U32 UR4, UR5, 0x5, URZ ;  /* 0x0000000505047899 */ /* 0x000fe200080006ff */
[--C-:B--2---:R-:W-:Y:S02]  /*0a20*/  IMAD.MOV R7, RZ, RZ, -R5.reuse ;  /* 0x000000ffff077224 */ /* 0x104fe400078e0a05 */
[----:B------:R-:W-:Y:S01]  /*0a30*/  LOP3.LUT R97, R0, R141, RZ, 0xfc, !PT ;  /* 0x0000008d00617212 */ /* 0x000fe200078efcff */
[----:B------:R-:W-:Y:S01]  /*0a40*/  IMAD.MOV R0, RZ, RZ, -R2 ;  /* 0x000000ffff007224 */ /* 0x000fe200078e0a02 */
[----:B------:R-:W-:Y:S01]  /*0a50*/  ULOP3.LUT UR4, UR4, 0x40, URZ, 0xc0, !UPT ;  /* 0x0000004004047892 */ /* 0x000fe2000f8ec0ff */
[----:B------:R-:W-:Y:S01]  /*0a60*/  IMAD R7, R7, R38, RZ ;  /* 0x0000002607077224 */ /* 0x000fe200078e02ff */
[----:B------:R-:W-:Y:S01]  /*0a70*/  LOP3.LUT R95, R97, 0x4, RZ, 0xfc, !PT ;  /* 0x00000004615f7812 */ /* 0x000fe200078efcff */
[----:B------:R-:W-:Y:S01]  /*0a80*/  IMAD R0, R9, R0, R10 ;  /* 0x0000000009007224 */ /* 0x000fe200078e020a */
[----:B------:R-:W-:Y:S01]  /*0a90*/  LOP3.LUT R96, R97, 0x2, RZ, 0xfc, !PT ;  /* 0x0000000261607812 */ /* 0x000fe200078efcff */
[----:B------:R-:W-:Y:S01]  /*0aa0*/  IMAD.HI.U32 R4, R5, R7, R4 ;  /* 0x0000000705047227 */ /* 0x000fe200078e0004 */
[----:B------:R-:W-:-:S02]  /*0ab0*/  IABS R15, R95 ;  /* 0x0000005f000f7213 */ /* 0x000fc40000000000 */
[----:B------:R-:W-:Y:S01]  /*0ac0*/  IABS R11, R97 ;  /* 0x00000061000b7213 */ /* 0x000fe20000000000 */
[----:B0-----:R-:W-:Y:S01]  /*0ad0*/  IMAD.MOV R2, RZ, RZ, -R3 ;  /* 0x000000ffff027224 */ /* 0x001fe200078e0a03 */
[----:B------:R-:W-:Y:S01]  /*0ae0*/  IABS R13, R96 ;  /* 0x00000060000d7213 */ /* 0x000fe20000000000 */
[C---:B------:R-:W-:Y:S01]  /*0af0*/  IMAD.HI.U32 R7, R4.reuse, R15, RZ ;  /* 0x0000000f04077227 */ /* 0x040fe200078e00ff */
[C---:B------:R-:W-:Y:S02]  /*0b00*/  LOP3.LUT R171, R97.reuse, 0x8, RZ, 0xfc, !PT ;  /* 0x0000000861ab7812 */ /* 0x040fe400078efcff */
[C---:B------:R-:W-:Y:S01]  /*0b10*/  LOP3.LUT R170, R97.reuse, 0xa, RZ, 0xfc, !PT ;  /* 0x0000000a61aa7812 */ /* 0x040fe200078efcff */
[----:B------:R-:W-:Y:S01]  /*0b20*/  IMAD.MOV R7, RZ, RZ, -R7 ;  /* 0x000000ffff077224 */ /* 0x000fe200078e0a07 */
[C---:B------:R-:W-:Y:S01]  /*0b30*/  LOP3.LUT R168, R97.reuse, 0xe, RZ, 0xfc, !PT ;  /* 0x0000000e61a87812 */ /* 0x040fe200078efcff */
[----:B------:R-:W-:Y:S01]  /*0b40*/  IMAD.MOV.U32 R10, RZ, RZ, R2 ;  /* 0x000000ffff0a7224 */ /* 0x000fe200078e0002 */
[----:B------:R-:W-:Y:S01]  /*0b50*/  LOP3.LUT R169, R97, 0xc, RZ, 0xfc, !PT ;  /* 0x0000000c61a97812 */ /* 0x000fe200078efcff */
[----:B------:R-:W-:Y:S01]  /*0b60*/  IMAD.HI.U32 R5, R4, R11, RZ ;  /* 0x0000000b04057227 */ /* 0x000fe200078e00ff */
[----:B------:R-:W-:-:S02]  /*0b70*/  IABS R17, R170 ;  /* 0x000000aa00117213 */ /* 0x000fc40000000000 */
[----:B------:R-:W-:Y:S01]  /*0b80*/  IABS R21, R168 ;  /* 0x000000a800157213 */ /* 0x000fe20000000000 */
[----:B------:R-:W-:Y:S01]  /*0b90*/  IMAD.HI.U32 R6, R4, R13, RZ ;  /* 0x0000000d04067227 */ /* 0x000fe200078e00ff */
[C---:B------:R-:W-:Y:S02]  /*0ba0*/  LOP3.LUT R172, R97.reuse, 0x6, RZ, 0xfc, !PT ;  /* 0x0000000661ac7812 */ /* 0x040fe400078efcff */
[----:B------:R-:W-:Y:S01]  /*0bb0*/  IABS R19, R169 ;  /* 0x000000a900137213 */ /* 0x000fe20000000000 */
[----:B------:R-:W-:Y:S01]  /*0bc0*/  IMAD R7, R38, R7, R15 ;  /* 0x0000000726077224 */ /* 0x000fe200078e020f */
[----:B------:R-:W-:Y:S01]  /*0bd0*/  IABS R15, R171 ;  /* 0x000000ab000f7213 */ /* 0x000fe20000000000 */
[----:B------:R-:W-:Y:S01]  /*0be0*/  IMAD.MOV.U32 R2, RZ, RZ, RZ ;  /* 0x000000ffff027224 */ /* 0x000fe200078e00ff */
[C---:B------:R-:W-:Y:S01]  /*0bf0*/  LOP3.LUT R167, R97.reuse, 0x10, RZ, 0xfc, !PT ;  /* 0x0000001061a77812 */ /* 0x040fe200078efcff */
[----:B------:R-:W-:Y:S01]  /*0c00*/  IMAD R9, R10, R37, RZ ;  /* 0x000000250a097224 */ /* 0x000fe200078e02ff */
[C---:B------:R-:W-:Y:S01]  /*0c10*/  LOP3.LUT R165, R97.reuse, 0x14, RZ, 0xfc, !PT ;  /* 0x0000001461a57812 */ /* 0x040fe200078efcff */
[----:B------:R-:W-:Y:S01]  /*0c20*/  IMAD.MOV R5, RZ, RZ, -R5 ;  /* 0x000000ffff057224 */ /* 0x000fe200078e0a05 */
[C---:B------:R-:W-:Y:S01]  /*0c30*/  LOP3.LUT R164, R97.reuse, 0x16, RZ, 0xfc, !PT ;  /* 0x0000001661a47812 */ /* 0x040fe200078efcff */
[----:B------:R-:W-:Y:S01]  /*0c40*/  IMAD.MOV R6, RZ, RZ, -R6 ;  /* 0x000000ffff067224 */ /* 0x000fe200078e0a06 */
[C---:B------:R-:W-:Y:S01]  /*0c50*/  LOP3.LUT R166, R97.reuse, 0x12, RZ, 0xfc, !PT ;  /* 0x0000001261a67812 */ /* 0x040fe200078efcff */
[----:B------:R-:W-:Y:S01]  /*0c60*/  IMAD.IADD R0, R8, 0x1, R0 ;  /* 0x0000000108007824 */ /* 0x000fe200078e0200 */
[----:B------:R-:W-:Y:S01]  /*0c70*/  LOP3.LUT R163, R97, 0x18, RZ, 0xfc, !PT ;  /* 0x0000001861a37812 */ /* 0x000fe200078efcff */
[----:B------:R-:W-:Y:S01]  /*0c80*/  IMAD.HI.U32 R2, R3, R9, R2 ;  /* 0x0000000903027227 */ /* 0x000fe200078e0002 */
[----:B------:R-:W-:-:S02]  /*0c90*/  IABS R23, R164 ;  /* 0x000000a400177213 */ /* 0x000fc40000000000 */
[----:B------:R-:W-:Y:S01]  /*0ca0*/  IABS R25, R163 ;  /* 0x000000a300197213 */ /* 0x000fe20000000000 */
[C---:B------:R-:W-:Y:S01]  /*0cb0*/  IMAD R5, R38.reuse, R5, R11 ;  /* 0x0000000526057224 */ /* 0x040fe200078e020b */
[C---:B------:R-:W-:Y:S01]  /*0cc0*/  LOP3.LUT R162, R97.reuse, 0x1a, RZ, 0xfc, !PT ;  /* 0x0000001a61a27812 */ /* 0x040fe200078efcff */
[----:B------:R-:W-:Y:S01]  /*0cd0*/  IMAD R6, R38, R6, R13 ;  /* 0x0000000626067224 */ /* 0x000fe200078e020d */
[----:B------:R-:W-:Y:S01]  /*0ce0*/  IABS R13, R172 ;  /* 0x000000ac000d7213 */ /* 0x000fe20000000000 */
[C---:B------:R-:W-:Y:S01]  /*0cf0*/  IMAD.HI.U32 R8, R4.reuse, R15, RZ ;  /* 0x0000000f04087227 */ /* 0x040fe200078e00ff */
[C---:B------:R-:W-:Y:S02]  /*0d00*/  LOP3.LUT R161, R97.reuse, 0x1c, RZ, 0xfc, !PT ;  /* 0x0000001c61a17812 */ /* 0x040fe400078efcff */
[C---:B------:R-:W-:Y:S01]  /*0d10*/  LOP3.LUT R159, R97.reuse, 0x20, RZ, 0xfc, !PT ;  /* 0x00000020619f7812 */ /* 0x040fe200078efcff */
[----:B------:R-:W-:Y:S01]  /*0d20*/  IMAD.HI.U32 R9, R4, R17, RZ ;  /* 0x0000001104097227 */ /* 0x000fe200078e00ff */
[----:B------:R-:W-:-:S02]  /*0d30*/  LOP3.LUT R160, R97, 0x1e, RZ, 0xfc, !PT ;  /* 0x0000001e61a07812 */ /* 0x000fc400078efcff */
[----:B------:R-:W-:Y:S01]  /*0d40*/  IABS R27, R159 ;  /* 0x0000009f001b7213 */ /* 0x000fe20000000000 */
[C---:B------:R-:W-:Y:S01]  /*0d50*/  IMAD.HI.U32 R11, R4.reuse, R21, RZ ;  /* 0x00000015040b7227 */ /* 0x040fe200078e00ff */
[C---:B------:R-:W-:Y:S02]  /*0d60*/  LOP3.LUT R158, R97.reuse, 0x22, RZ, 0xfc, !PT ;  /* 0x00000022619e7812 */ /* 0x040fe400078efcff */
[C---:B------:R-:W-:Y:S01]  /*0d70*/  LOP3.LUT R157, R97.reuse, 0x24, RZ, 0xfc, !PT ;  /* 0x00000024619d7812 */ /* 0x040fe200078efcff */
[C---:B------:R-:W-:Y:S01]  /*0d80*/  IMAD.HI.U32 R10, R4.reuse, R19, RZ ;  /* 0x00000013040a7227 */ /* 0x040fe200078e00ff */
[----:B------:R-:W-:Y:S02]  /*0d90*/  IABS R31, R158 ;  /* 0x0000009e001f7213 */ /* 0x000fe40000000000 */
[C---:B------:R-:W-:Y:S01]  /*0da0*/  LOP3.LUT R156, R97.reuse, 0x26, RZ, 0xfc, !PT ;  /* 0x00000026619c7812 */ /* 0x040fe200078efcff */
[----:B------:R-:W-:Y:S01]  /*0db0*/  IMAD.MOV R12, RZ, RZ, -R8 ;  /* 0x000000ffff0c7224 */ /* 0x000fe200078e0a08 */
[C---:B------:R-:W-:Y:S01]  /*0dc0*/  LOP3.LUT R155, R97.reuse, 0x28, RZ, 0xfc, !PT ;  /* 0x00000028619b7812 */ /* 0x040fe200078efcff */
[----:B------:R-:W-:Y:S01]  /*0dd0*/  IMAD.MOV R14, RZ, RZ, -R9 ;  /* 0x000000ffff0e7224 */ /* 0x000fe200078e0a09 */
[C---:B------:R-:W-:Y:S01]  /*0de0*/  LOP3.LUT R154, R97.reuse, 0x2a, RZ, 0xfc, !PT ;  /* 0x0000002a619a7812 */ /* 0x040fe200078efcff */
[----:B------:R-:W-:Y:S01]  /*0df0*/  IMAD.MOV R18, RZ, RZ, -R11 ;  /* 0x000000ffff127224 */ /* 0x000fe200078e0a0b */
[----:B------:R-:W-:Y:S01]  /*0e00*/  LOP3.LUT R153, R97, 0x2c, RZ, 0xfc, !PT ;  /* 0x0000002c61997812 */ /* 0x000fe200078efcff */
[----:B------:R-:W-:Y:S01]  /*0e10*/  IMAD.HI.U32 R3, R4, R13, RZ ;  /* 0x0000000d04037227 */ /* 0x000fe200078e00ff */
[----:B------:R-:W-:-:S02]  /*0e20*/  IABS R33, R154 ;  /* 0x0000009a00217213 */ /* 0x000fc40000000000 */
[----:B------:R-:W-:Y:S01]  /*0e30*/  IABS R35, R153 ;  /* 0x0000009900237213 */ /* 0x000fe20000000000 */
[----:B------:R-:W-:Y:S01]  /*0e40*/  IMAD.MOV R16, RZ, RZ, -R10 ;  /* 0x000000ffff107224 */ /* 0x000fe200078e0a0a */
[----:B------:R-:W-:Y:S01]  /*0e50*/  LOP3.LUT R148, R97, 0x3e, RZ, 0xfc, !PT ;  /* 0x0000003e61947812 */ /* 0x000fe200078efcff */
[C---:B------:R-:W-:Y:S01]  /*0e60*/  IMAD R9, R38.reuse, R12, R15 ;  /* 0x0000000c26097224 */ /* 0x040fe200078e020f */
[C---:B------:R-:W-:Y:S01]  /*0e70*/  ISETP.GT.U32.AND P4, PT, R38.reuse, R5, PT ;  /* 0x000000052600720c */ /* 0x040fe20003f84070 */
[C---:B------:R-:W-:Y:S01]  /*0e80*/  IMAD R10, R38.reuse, R14, R17 ;  /* 0x0000000e260a7224 */ /* 0x040fe200078e0211 */
[----:B------:R-:W-:Y:S01]  /*0e90*/  IABS R17, R167 ;  /* 0x000000a700117213 */ /* 0x000fe20000000000 */
[C---:B------:R-:W-:Y:S01]  /*0ea0*/  IMAD R12, R38.reuse, R18, R21 ;  /* 0x00000012260c7224 */ /* 0x040fe200078e0215 */
[----:B------:R-:W-:Y:S01]  /*0eb0*/  IABS R21, R165 ;  /* 0x000000a500157213 */ /* 0x000fe20000000000 */
[----:B------:R-:W-:Y:S01]  /*0ec0*/  IMAD.MOV R3, RZ, RZ, -R3 ;  /* 0x000000ffff037224 */ /* 0x000fe200078e0a03 */
[----:B------:R-:W-:Y:S01]  /*0ed0*/  IABS R47, R148 ;  /* 0x00000094002f7213 */ /* 0x000fe20000000000 */
[C---:B------:R-:W-:Y:S01]  /*0ee0*/  IMAD R11, R38.reuse, R16, R19 ;  /* 0x00000010260b7224 */ /* 0x040fe200078e0213 */
[----:B------:R-:W-:Y:S01]  /*0ef0*/  IABS R19, R166 ;  /* 0x000000a600137213 */ /* 0x000fe20000000000 */
[C---:B------:R-:W-:Y:S01]  /*0f00*/  IMAD R8, R38.reuse, R3, R13 ;  /* 0x0000000326087224 */ /* 0x040fe200078e020d */
[----:B------:R-:W-:Y:S01]  /*0f10*/  ISETP.GT.U32.AND P6, PT, R38, R9, PT ;  /* 0x000000092600720c */ /* 0x000fe20003fc4070 */
[----:B------:R-:W-:Y:S01]  /*0f20*/  IMAD.HI.U32 R3, R4, R17, RZ ;  /* 0x0000001104037227 */ /* 0x000fe200078e00ff */
[----:B------:R-:W-:-:S02]  /*0f30*/  ISETP.GT.U32.AND P5, PT, R38, R11, PT ;  /* 0x0000000b2600720c */ /* 0x000fc40003fa4070 */
[----:B------:R-:W-:Y:S01]  /*0f40*/  ISETP.GT.U32.AND P3, PT, R38, R8, PT ;  /* 0x000000082600720c */ /* 0x000fe20003f64070 */
[C---:B------:R-:W-:Y:S01]  /*0f50*/  IMAD.HI.U32 R14, R4.reuse, R21, RZ ;  /* 0x00000015040e7227 */ /* 0x040fe200078e00ff */
[C---:B------:R-:W-:Y:S02]  /*0f60*/  LOP3.LUT R151, R97.reuse, 0x30, RZ, 0xfc, !PT ;  /* 0x0000003061977812 */ /* 0x040fe400078efcff */
[C---:B------:R-:W-:Y:S01]  /*0f70*/  LOP3.LUT R150, R97.reuse, 0x32, RZ, 0xfc, !PT ;  /* 0x0000003261967812 */ /* 0x040fe200078efcff */
[C---:B------:R-:W-:Y:S01]  /*0f80*/  IMAD.HI.U32 R15, R4.reuse, R23, RZ ;  /* 0x00000017040f7227 */ /* 0x040fe200078e00ff */
[----:B------:R-:W-:Y:S02]  /*0f90*/  LOP3.LUT R149, R97, 0x34, RZ, 0xfc, !PT ;  /* 0x0000003461957812 */ /* 0x000fe400078efcff */
[----:B------:R-:W-:Y:S01]  /*0fa0*/  IABS R39, R151 ;  /* 0x0000009700277213 */ /* 0x000fe20000000000 */
[----:B------:R-:W-:Y:S01]  /*0fb0*/  IMAD.HI.U32 R13, R4, R19, RZ ;  /* 0x00000013040d7227 */ /* 0x000fe200078e00ff */
[----:B------:R-:W-:-:S02]  /*0fc0*/  IABS R41, R150 ;  /* 0x0000009600297213 */ /* 0x000fc40000000000 */
[----:B------:R-:W-:Y:S01]  /*0fd0*/  IABS R43, R149 ;  /* 0x00000095002b7213 */ /* 0x000fe20000000000 */
[----:B------:R-:W-:Y:S01]  /*0fe0*/  IMAD.MOV R16, RZ, RZ, -R3 ;  /* 0x000000ffff107224 */ /* 0x000fe200078e0a03 */
[C---:B------:R-:W-:Y:S01]  /*0ff0*/  LOP3.LUT R152, R97.reuse, 0x2e, RZ, 0xfc, !PT ;  /* 0x0000002e61987812 */ /* 0x040fe200078efcff */
[----:B------:R-:W-:Y:S01]  /*1000*/  IMAD.MOV R20, RZ, RZ, -R14 ;  /* 0x000000ffff147224 */ /* 0x000fe200078e0a0e */
[C---:B------:R-:W-:Y:S01]  /*1010*/  LOP3.LUT R147, R97.reuse, 0x36, RZ, 0xfc, !PT ;  /* 0x0000003661937812 */ /* 0x040fe200078efcff */
[----:B------:R-:W-:Y:S01]  /*1020*/  IMAD.HI.U32 R3, R4, R25, RZ ;  /* 0x0000001904037227 */ /* 0x000fe200078e00ff */
[C---:B------:R-:W-:Y:S02]  /*1030*/  LOP3.LUT R146, R97.reuse, 0x38, RZ, 0xfc, !PT ;  /* 0x0000003861927812 */ /* 0x040fe400078efcff */
[C---:B------:R-:W-:Y:S01]  /*1040*/  LOP3.LUT R145, R97.reuse, 0x3a, RZ, 0xfc, !PT ;  /* 0x0000003a61917812 */ /* 0x040fe200078efcff */
[----:B------:R-:W-:Y:S01]  /*1050*/  IMAD.MOV R22, RZ, RZ, -R15 ;  /* 0x000000ffff167224 */ /* 0x000fe200078e0a0f */
[----:B------:R-:W-:Y:S01]  /*1060*/  LOP3.LUT R144, R97, 0x3c, RZ, 0xfc, !PT ;  /* 0x0000003c61907812 */ /* 0x000fe200078efcff */
[----:B------:R-:W-:-:S02]  /*1070*/  IMAD.MOV R18, RZ, RZ, -R13 ;  /* 0x000000ffff127224 */ /* 0x000fc400078e0a0d */
[C---:B------:R-:W-:Y:S01]  /*1080*/  IMAD R15, R38.reuse, R20, R21 ;  /* 0x00000014260f7224 */ /* 0x040fe200078e0215 */
[----:B------:R-:W-:Y:S01]  /*1090*/  IABS R21, R162 ;  /* 0x000000a200157213 */ /* 0x000fe20000000000 */
[C---:B------:R-:W-:Y:S01]  /*10a0*/  IMAD R13, R38.reuse, R16, R17 ;  /* 0x00000010260d7224 */ /* 0x040fe200078e0211 */
[----:B------:R-:W-:Y:S01]  /*10b0*/  IABS R45, R144 ;  /* 0x00000090002d7213 */ /* 0x000fe20000000000 */
[----:B------:R-:W-:Y:S02]  /*10c0*/  IMAD.MOV R3, RZ, RZ, -R3 ;  /* 0x000000ffff037224 */ /* 0x000fe400078e0a03 */
[C---:B------:R-:W-:Y:S01]  /*10d0*/  IMAD R16, R38.reuse, R22, R23 ;  /* 0x0000001626107224 */ /* 0x040fe200078e0217 */
[----:B------:R-:W-:Y:S01]  /*10e0*/  IABS R23, R161 ;  /* 0x000000a100177213 */ /* 0x000fe20000000000 */
[----:B------:R-:W-:Y:S01]  /*10f0*/  IMAD R17, R38, R3, R25 ;  /* 0x0000000326117224 */ /* 0x000fe200078e0219 */
[----:B------:R-:W-:Y:S01]  /*1100*/  IABS R25, R160 ;  /* 0x000000a000197213 */ /* 0x000fe20000000000 */
[----:B------:R-:W-:-:S04]  /*1110*/  IMAD.HI.U32 R3, R4, R21, RZ ;  /* 0x0000001504037227 */ /* 0x000fc800078e00ff */
[----:B------:R-:W-:Y:S02]  /*1120*/  IMAD R14, R38, R18, R19 ;  /* 0x00000012260e7224 */ /* 0x000fe400078e0213 */
[----:B------:R-:W-:-:S04]  /*1130*/  IMAD.HI.U32 R18, R4, R23, RZ ;  /* 0x0000001704127227 */ /* 0x000fc800078e00ff */
[----:B------:R-:W-:Y:S02]  /*1140*/  IMAD.MOV R22, RZ, RZ, -R3 ;  /* 0x000000ffff167224 */ /* 0x000fe400078e0a03 */
[----:B------:R-:W-:-:S04]  /*1150*/  IMAD.HI.U32 R19, R4, R27, RZ ;  /* 0x0000001b04137227 */ /* 0x000fc800078e00ff */
[----:B------:R-:W-:Y:S02]  /*1160*/  IMAD.MOV R24, RZ, RZ, -R18 ;  /* 0x000000ffff187224 */ /* 0x000fe400078e0a12 */
[----:B------:R-:W-:-:S04]  /*1170*/  IMAD.HI.U32 R3, R4, R25, RZ ;  /* 0x0000001904037227 */ /* 0x000fc800078e00ff */
[----:B------:R-:W-:Y:S02]  /*1180*/  IMAD R18, R38, R22, R21 ;  /* 0x0000001626127224 */ /* 0x000fe400078e0215 */
[----:B------:R-:W-:Y:S02]  /*1190*/  IMAD.MOV R21, RZ, RZ, -R19 ;  /* 0x000000ffff157224 */ /* 0x000fe400078e0a13 */
[----:B------:R-:W-:-:S04]  /*11a0*/  IMAD.HI.U32 R20, R4, R31, RZ ;  /* 0x0000001f04147227 */ /* 0x000fc800078e00ff */
[C---:B------:R-:W-:Y:S01]  /*11b0*/  IMAD R19, R38.reuse, R24, R23 ;  /* 0x0000001826137224 */ /* 0x040fe200078e0217 */
[----:B------:R-:W-:Y:S01]  /*11c0*/  IABS R23, R157 ;  /* 0x0000009d00177213 */ /* 0x000fe20000000000 */
[----:B------:R-:W-:Y:S02]  /*11d0*/  IMAD.MOV R3, RZ, RZ, -R3 ;  /* 0x000000ffff037224 */ /* 0x000fe400078e0a03 */
[----:B------:R-:W-:Y:S02]  /*11e0*/  IMAD.MOV R22, RZ, RZ, -R20 ;  /* 0x000000ffff167224 */ /* 0x000fe400078e0a14 */
[C---:B------:R-:W-:Y:S02]  /*11f0*/  IMAD R20, R38.reuse, R3, R25 ;  /* 0x0000000326147224 */ /* 0x040fe400078e0219 */
[----:B------:R-:W-:Y:S01]  /*1200*/  IMAD R21, R38, R21, R27 ;  /* 0x0000001526157224 */ /* 0x000fe200078e021b */
[----:B------:R-:W-:Y:S01]  /*1210*/  IABS R27, R156 ;  /* 0x0000009c001b7213 */ /* 0x000fe20000000000 */
[----:B------:R-:W-:-:S04]  /*1220*/  IMAD.HI.U32 R3, R4, R23, RZ ;  /* 0x0000001704037227 */ /* 0x000fc800078e00ff */
[----:B------:R-:W-:Y:S01]  /*1230*/  IMAD R22, R38, R22, R31 ;  /* 0x0000001626167224 */ /* 0x000fe200078e021f */
[----:B------:R-:W-:Y:S01]  /*1240*/  IABS R31, R155 ;  /* 0x0000009b001f7213 */ /* 0x000fe20000000000 */
[----:B------:R-:W-:Y:S02]  /*1250*/  IMAD.MOV R26, RZ, RZ, -R3 ;  /* 0x000000ffff1a7224 */ /* 0x000fe400078e0a03 */
[----:B------:R-:W-:-:S04]  /*1260*/  IMAD.HI.U32 R3, R4, R27, RZ ;  /* 0x0000001b04037227 */ /* 0x000fc800078e00ff */
[----:B------:R-:W-:-:S04]  /*1270*/  IMAD.HI.U32 R24, R4, R31, RZ ;  /* 0x0000001f04187227 */ /* 0x000fc800078e00ff */
[----:B------:R-:W-:Y:S02]  /*1280*/  IMAD.MOV R3, RZ, RZ, -R3 ;  /* 0x000000ffff037224 */ /* 0x000fe400078e0a03 */
[----:B------:R-:W-:Y:S02]  /*1290*/  IMAD.MOV R30, RZ, RZ, -R24 ;  /* 0x000000ffff1e7224 */ /* 0x000fe400078e0a18 */
[----:B------:R-:W-:Y:S01]  /*12a0*/  IMAD R24, R38, R3, R27 ;  /* 0x0000000326187224 */ /* 0x000fe200078e021b */
[----:B------:R-:W-:Y:S01]  /*12b0*/  LEA R3, R0, UR4, 0x7 ;  /* 0x0000000400037c11 */ /* 0x000fe2000f8e38ff */
[----:B------:R-:W-:-:S04]  /*12c0*/  IMAD.HI.U32 R25, R4, R33, RZ ;  /* 0x0000002104197227 */ /* 0x000fc800078e00ff */
[----:B------:R-:W-:Y:S02]  /*12d0*/  IMAD R23, R38, R26, R23 ;  /* 0x0000001a26177224 */ /* 0x000fe400078e0217 */
[----:B------:R-:W-:-:S04]  /*12e0*/  IMAD.HI.U32 R26, R4, R35, RZ ;  /* 0x00000023041a7227 */ /* 0x000fc800078e00ff */
[----:B------:R-:W-:Y:S02]  /*12f0*/  IMAD.MOV R32, RZ, RZ, -R25 ;  /* 0x000000ffff207224 */ /* 0x000fe400078e0a19 */
[----:B------:R-:W-:Y:S02]  /*1300*/  IMAD.IADD R0, R94, 0x1, R3 ;  /* 0x000000015e007824 */ /* 0x000fe400078e0203 */
[----:B------:R-:W-:Y:S02]  /*1310*/  IMAD.MOV R34, RZ, RZ, -R26 ;  /* 0x000000ffff227224 */ /* 0x000fe400078e0a1a */
[C---:B------:R-:W-:Y:S01]  /*1320*/  IMAD R26, R38.reuse, R32, R33 ;  /* 0x00000020261a7224 */ /* 0x040fe200078e0221 */
[----:B------:R-:W-:Y:S01]  /*1330*/  IABS R33, R0 ;  /* 0x0000000000217213 */ /* 0x000fe20000000000 */
[----:B------:R-:W-:Y:S01]  /*1340*/  IMAD R27, R38, R34, R35 ;  /* 0x00000022261b7224 */ /* 0x000fe200078e0223 */
[----:B------:R-:W-:Y:S01]  /*1350*/  IABS R35, R152 ;  /* 0x0000009800237213 */ /* 0x000fe20000000000 */
[----:B------:R-:W-:-:S04]  /*1360*/  IMAD.HI.U32 R34, R4, R47, RZ ;  /* 0x0000002f04227227 */ /* 0x000fc800078e00ff */
[----:B------:R-:W-:-:S04]  /*1370*/  IMAD.HI.U32 R2, R2, R33, RZ ;  /* 0x0000002102027227 */ /* 0x000fc800078e00ff */
[----:B------:R-:W-:Y:S02]  /*1380*/  IMAD.MOV R2, RZ, RZ, -R2 ;  /* 0x000000ffff027224 */ /* 0x000fe400078e0a02 */
[----:B------:R-:W-:Y:S02]  /*1390*/  IMAD.MOV R36, RZ, RZ, -R34 ;  /* 0x000000ffff247224 */ /* 0x000fe400078e0a22 */
[----:B------:R-:W-:Y:S02]  /*13a0*/  IMAD R2, R37, R2, R33 ;  /* 0x0000000225027224 */ /* 0x000fe400078e0221 */
[----:B------:R-:W-:Y:S02]  /*13b0*/  IMAD R36, R38, R36, R47 ;  /* 0x0000002426247224 */ /* 0x000fe400078e022f */
[--C-:B------:R-:W-:Y:S01]  /*13c0*/  @!P4 IMAD.IADD R5, R5, 0x1, -R38.reuse ;  /* 0x000000010505c824 */ /* 0x100fe200078e0a26 */
[----:B------:R-:W-:Y:S01]  /*13d0*/  ISETP.GT.U32.AND P0, PT, R37, R2, PT ;  /* 0x000000022500720c */ /* 0x000fe20003f04070 */
[--C-:B------:R-:W-:Y:S01]  /*13e0*/  @!P3 IMAD.IADD R8, R8, 0x1, -R38.reuse ;  /* 0x000000010808b824 */ /* 0x100fe200078e0a26 */
[C---:B------:R-:W-:Y:S01]  /*13f0*/  ISETP.GT.U32.AND P2, PT, R38.reuse, R36, PT ;  /* 0x000000242600720c */ /* 0x040fe20003f44070 */
[--C-:B------:R-:W-:Y:S01]  /*1400*/  @!P5 IMAD.IADD R11, R11, 0x1, -R38.reuse ;  /* 0x000000010b0bd824 */ /* 0x100fe200078e0a26 */
[C---:B------:R-:W-:Y:S01]  /*1410*/  ISETP.GT.U32.AND P4, PT, R38.reuse, R10, PT ;  /* 0x0000000a2600720c */ /* 0x040fe20003f84070 */
[----:B------:R-:W-:Y:S01]  /*1420*/  @!P6 IMAD.IADD R9, R9, 0x1, -R38 ;  /* 0x000000010909e824 */ /* 0x000fe200078e0a26 */
[C---:B------:R-:W-:Y:S01]  /*1430*/  ISETP.GT.U32.AND P5, PT, R38.reuse, R8, PT ;  /* 0x000000082600720c */ /* 0x040fe20003fa4070 */
[----:B------:R-:W-:-:S02]  /*1440*/  IMAD R25, R38, R30, R31 ;  /* 0x0000001e26197224 */ /* 0x000fc400078e021f */
[----:B------:R-:W-:Y:S01]  /*1450*/  IMAD.HI.U32 R30, R4, R39, RZ ;  /* 0x00000027041e7227 */ /* 0x000fe200078e00ff */
[----:B------:R-:W-:-:S03]  /*1460*/  ISETP.GT.U32.AND P6, PT, R38, R9, PT ;  /* 0x000000092600720c */ /* 0x000fc60003fc4070 */
[----:B------:R-:W-:Y:S01]  /*1470*/  @!P0 IMAD.IADD R2, R2, 0x1, -R37 ;  /* 0x0000000102028824 */ /* 0x000fe200078e0a25 */
[----:B------:R-:W-:Y:S01]  /*1480*/  ISETP.GT.U32.AND P0, PT, R38, R6, PT ;  /* 0x000000062600720c */ /* 0x000fe20003f04070 */
[--C-:B------:R-:W-:Y:S01]  /*1490*/  @!P2 IMAD.IADD R36, R36, 0x1, -R38.reuse ;  /* 0x000000012424a824 */ /* 0x100fe200078e0a26 */
[----:B------:R-:W-:Y:S01]  /*14a0*/  ISETP.GT.U32.AND P2, PT, R38, R12, PT ;  /* 0x0000000c2600720c */ /* 0x000fe20003f44070 */
[--C-:B------:R-:W-:Y:S01]  /*14b0*/  @!P4 IMAD.IADD R10, R10, 0x1, -R38.reuse ;  /* 0x000000010a0ac824 */ /* 0x100fe200078e0a26 */
[----:B------:R-:W-:Y:S01]  /*14c0*/  ISETP.GT.U32.AND P1, PT, R37, R2, PT ;  /* 0x000000022500720c */ /* 0x000fe20003f24070 */
[----:B------:R-:W-:Y:S01]  /*14d0*/  @!P5 IMAD.IADD R8, R8, 0x1, -R38 ;  /* 0x000000010808d824 */ /* 0x000fe200078e0a26 */
[----:B------:R-:W-:Y:S01]  /*14e0*/  ISETP.GT.U32.AND P5, PT, R38, R15, PT ;  /* 0x0000000f2600720c */ /* 0x000fe20003fa4070 */
[----:B------:R-:W-:-:S04]  /*14f0*/  IMAD.HI.U32 R31, R4, R41, RZ ;  /* 0x00000029041f7227 */ /* 0x000fc800078e00ff */
[--C-:B------:R-:W-:Y:S01]  /*1500*/  @!P6 IMAD.IADD R9, R9, 0x1, -R38.reuse ;  /* 0x000000010909e824 */ /* 0x100fe200078e0a26 */
[----:B------:R-:W-:Y:S01]  /*1510*/  ISETP.GT.U32.AND P6, PT, R38, R16, PT ;  /* 0x000000102600720c */ /* 0x000fe20003fc4070 */
[--C-:B------:R-:W-:Y:S01]  /*1520*/  @!P0 IMAD.IADD R6, R6, 0x1, -R38.reuse ;  /* 0x0000000106068824 */ /* 0x100fe200078e0a26 */
[----:B------:R-:W-:Y:S01]  /*1530*/  ISETP.GT.U32.AND P0, PT, R38, R5, PT ;  /* 0x000000052600720c */ /* 0x000fe20003f04070 */
[--C-:B------:R-:W-:Y:S02]  /*1540*/  @!P2 IMAD.IADD R12, R12, 0x1, -R38.reuse ;  /* 0x000000010c0ca824 */ /* 0x100fe400078e0a26 */
[----:B------:R-:W-:Y:S01]  /*1550*/  @!P1 IMAD.IADD R2, R2, 0x1, -R37 ;  /* 0x0000000102029824 */ /* 0x000fe200078e0a25 */
[C---:B------:R-:W-:Y:S01]  /*1560*/  ISETP.GT.U32.AND P1, PT, R38.reuse, R7, PT ;  /* 0x000000072600720c */ /* 0x040fe20003f24070 */
[----:B------:R-:W-:Y:S01]  /*1570*/  @!P5 IMAD.IADD R15, R15, 0x1, -R38 ;  /* 0x000000010f0fd824 */ /* 0x000fe200078e0a26 */
[----:B------:R-:W-:Y:S01]  /*1580*/  ISETP.GT.U32.AND P3, PT, R38, R6, PT ;  /* 0x000000062600720c */ /* 0x000fe20003f64070 */
[----:B------:R-:W-:Y:S01]  /*1590*/  IMAD.HI.U32 R32, R4, R43, RZ ;  /* 0x0000002b04207227 */ /* 0x000fe200078e00ff */
[----:B------:R-:W-:-:S02]  /*15a0*/  ISETP.GT.U32.AND P2, PT, R38, R12, PT ;  /* 0x0000000c2600720c */ /* 0x000fc40003f44070 */
[----:B------:R-:W-:Y:S01]  /*15b0*/  ISETP.GT.U32.AND P5, PT, R38, R22, PT ;  /* 0x000000162600720c */ /* 0x000fe20003fa4070 */
[--C-:B------:R-:W-:Y:S01]  /*15c0*/  @!P6 IMAD.IADD R16, R16, 0x1, -R38.reuse ;  /* 0x000000011010e824 */ /* 0x100fe200078e0a26 */
[C---:B------:R-:W-:Y:S01]  /*15d0*/  ISETP.GT.U32.AND P6, PT, R38.reuse, R23, PT ;  /* 0x000000172600720c */ /* 0x040fe20003fc4070 */
[----:B------:R-:W-:Y:S01]  /*15e0*/  @!P0 IMAD.IADD R5, R5, 0x1, -R38 ;  /* 0x0000000105058824 */ /* 0x000fe200078e0a26 */
[C---:B------:R-:W-:Y:S01]  /*15f0*/  ISETP.GT.U32.AND P0, PT, R38.reuse, R10, PT ;  /* 0x0000000a2600720c */ /* 0x040fe20003f04070 */
[----:B------:R-:W-:Y:S02]  /*1600*/  IMAD.MOV R30, RZ, RZ, -R30 ;  /* 0x000000ffff1e7224 */ /* 0x000fe400078e0a1e */
[--C-:B------:R-:W-:Y:S01]  /*1610*/  @!P1 IMAD.IADD R7, R7, 0x1, -R38.reuse ;  /* 0x0000000107079824 */ /* 0x100fe200078e0a26 */
[----:B------:R-:W-:Y:S01]  /*1620*/  ISETP.GT.U32.AND P1, PT, R38, R36, PT ;  /* 0x000000242600720c */ /* 0x000fe20003f24070 */
[--C-:B------:R-:W-:Y:S01]  /*1630*/  @!P3 IMAD.IADD R6, R6, 0x1, -R38.reuse ;  /* 0x000000010606b824 */ /* 0x100fe200078e0a26 */
[----:B------:R-:W-:Y:S01]  /*1640*/  ISETP.GT.U32.AND P3, PT, R38, R13, PT ;  /* 0x0000000d2600720c */ /* 0x000fe20003f64070 */
[--C-:B------:R-:W-:Y:S01]  /*1650*/  @!P2 IMAD.IADD R12, R12, 0x1, -R38.reuse ;  /* 0x000000010c0ca824 */ /* 0x100fe200078e0a26 */
[----:B------:R-:W-:Y:S01]  /*1660*/  ISETP.GT.U32.AND P4, PT, R38, R7, PT ;  /* 0x000000072600720c */ /* 0x000fe20003f84070 */
[--C-:B------:R-:W-:Y:S01]  /*1670*/  @!P5 IMAD.IADD R22, R22, 0x1, -R38.reuse ;  /* 0x000000011616d824 */ /* 0x100fe200078e0a26 */
[C---:B------:R-:W-:Y:S01]  /*1680*/  ISETP.GT.U32.AND P2, PT, R38.reuse, R19, PT ;  /* 0x000000132600720c */ /* 0x040fe20003f44070 */
[----:B------:R-:W-:Y:S01]  /*1690*/  IMAD.MOV R31, RZ, RZ, -R31 ;  /* 0x000000ffff1f7224 */ /* 0x000fe200078e0a1f */
[----:B------:R-:W-:Y:S01]  /*16a0*/  ISETP.GT.U32.AND P5, PT, R38, R16, PT ;  /* 0x000000102600720c */ /* 0x000fe20003fa4070 */
[--C-:B------:R-:W-:Y:S01]  /*16b0*/  @!P0 IMAD.IADD R10, R10, 0x1, -R38.reuse ;  /* 0x000000010a0a8824 */ /* 0x100fe200078e0a26 */
[----:B------:R-:W-:Y:S01]  /*16c0*/  ISETP.GT.U32.AND P0, PT, R38, R17, PT ;  /* 0x000000112600720c */ /* 0x000fe20003f04070 */
[----:B------:R-:W-:-:S02]  /*16d0*/  @!P6 IMAD.IADD R23, R23, 0x1, -R38 ;  /* 0x000000011717e824 */ /* 0x000fc400078e0a26 */
[--C-:B------:R-:W-:Y:S01]  /*16e0*/  @!P1 IMAD.IADD R36, R36, 0x1, -R38.reuse ;  /* 0x0000000124249824 */ /* 0x100fe200078e0a26 */
[C---:B------:R-:W-:Y:S01]  /*16f0*/  ISETP.GT.U32.AND P1, PT, R38.reuse, R11, PT ;  /* 0x0000000b2600720c */ /* 0x040fe20003f24070 */
[--C-:B------:R-:W-:Y:S01]  /*1700*/  @!P3 IMAD.IADD R13, R13, 0x1, -R38.reuse ;  /* 0x000000010d0db824 */ /* 0x100fe200078e0a26 */
[C---:B------:R-:W-:Y:S01]  /*1710*/  ISETP.GT.U32.AND P3, PT, R38.reuse, R20, PT ;  /* 0x000000142600720c */ /* 0x040fe20003f64070 */
[--C-:B------:R-:W-:Y:S01]  /*1720*/  @!P4 IMAD.IADD R7, R7, 0x1, -R38.reuse ;  /* 0x000000010707c824 */ /* 0x100fe200078e0a26 */
[C---:B------:R-:W-:Y:S01]  /*1730*/  ISETP.GT.U32.AND P4, PT, R38.reuse, R14, PT ;  /* 0x0000000e2600720c */ /* 0x040fe20003f84070 */
[----:B------:R-:W-:Y:S01]  /*1740*/  @!P2 IMAD.IADD R19, R19, 0x1, -R38 ;  /* 0x000000011313a824 */ /* 0x000fe200078e0a26 */
[C---:B------:R-:W-:Y:S01]  /*1750*/  ISETP.GT.U32.AND P2, PT, R38.reuse, R13, PT ;  /* 0x0000000d2600720c */ /* 0x040fe20003f44070 */
[----:B------:R-:W-:Y:S02]  /*1760*/  IMAD.MOV R32, RZ, RZ, -R32 ;  /* 0x000000ffff207224 */ /* 0x000fe400078e0a20 */
[----:B------:R-:W-:Y:S01]  /*1770*/  @!P0 IMAD.IADD R17, R17, 0x1, -R38 ;  /* 0x0000000111118824 */ /* 0x000fe200078e0a26 */
[----:B------:R-:W-:Y:S01]  /*1780*/  ISETP.GT.U32.AND P0, PT, R38, R24, PT ;  /* 0x000000182600720c */ /* 0x000fe20003f04070 */
[----:B------:R-:W-:-:S03]  /*1790*/  IMAD.HI.U32 R3, R4, R35, RZ ;  /* 0x0000002304037227 */ /* 0x000fc600078e00ff */
[C---:B------:R-:W-:Y:S01]  /*17a0*/  ISETP.GT.U32.AND P6, PT, R38.reuse, R17, PT ;  /* 0x000000112600720c */ /* 0x040fe20003fc4070 */
[--C-:B------:R-:W-:Y:S01]  /*17b0*/  @!P1 IMAD.IADD R11, R11, 0x1, -R38.reuse ;  /* 0x000000010b0b9824 */ /* 0x100fe200078e0a26 */
[----:B------:R-:W-:Y:S01]  /*17c0*/  ISETP.GT.U32.AND P1, PT, R38, R18, PT ;  /* 0x000000122600720c */ /* 0x000fe20003f24070 */
[--C-:B------:R-:W-:Y:S01]  /*17d0*/  @!P4 IMAD.IADD R14, R14, 0x1, -R38.reuse ;  /* 0x000000010e0ec824 */ /* 0x100fe200078e0a26 */
[----:B------:R-:W-:Y:S01]  /*17e0*/  ISETP.GT.U32.AND P4, PT, R38, R21, PT ;  /* 0x000000152600720c */ /* 0x000fe20003f84070 */
[--C-:B------:R-:W-:Y:S02]  /*17f0*/  @!P3 IMAD.IADD R20, R20, 0x1, -R38.reuse ;  /* 0x000000011414b824 */ /* 0x100fe400078e0a26 */
[C---:B------:R-:W-:Y:S01]  /*1800*/  IMAD R30, R38.reuse, R30, R39 ;  /* 0x0000001e261e7224 */ /* 0x040fe200078e0227 */
[C---:B------:R-:W-:Y:S01]  /*1810*/  ISETP.GT.U32.AND P3, PT, R38.reuse, R14, PT ;  /* 0x0000000e2600720c */ /* 0x040fe20003f64070 */
[----:B------:R-:W-:Y:S01]  /*1820*/  IMAD R31, R38, R31, R41 ;  /* 0x0000001f261f7224 */ /* 0x000fe200078e0229 */
[----:B------:R-:W-:Y:S01]  /*1830*/  IABS R39, R147 ;  /* 0x0000009300277213 */ /* 0x000fe20000000000 */
[--C-:B------:R-:W-:Y:S01]  /*1840*/  @!P0 IMAD.IADD R24, R24, 0x1, -R38.reuse ;  /* 0x0000000118188824 */ /* 0x100fe200078e0a26 */
[----:B------:R-:W-:Y:S01]  /*1850*/  IABS R41, R146 ;  /* 0x0000009200297213 */ /* 0x000fe20000000000 */
[--C-:B------:R-:W-:Y:S01]  /*1860*/  @!P2 IMAD.IADD R13, R13, 0x1, -R38.reuse ;  /* 0x000000010d0da824 */ /* 0x100fe200078e0a26 */
[----:B------:R-:W-:Y:S01]  /*1870*/  ISETP.GT.U32.AND P2, PT, R38, R20, PT ;  /* 0x000000142600720c */ /* 0x000fe20003f44070 */
[--C-:B------:R-:W-:Y:S01]  /*1880*/  @!P1 IMAD.IADD R18, R18, 0x1, -R38.reuse ;  /* 0x0000000112129824 */ /* 0x100fe200078e0a26 */
[C---:B------:R-:W-:Y:S01]  /*1890*/  ISETP.GT.U32.AND P1, PT, R38.reuse, R25, PT ;  /* 0x000000192600720c */ /* 0x040fe20003f24070 */
[--C-:B------:R-:W-:Y:S01]  /*18a0*/  @!P4 IMAD.IADD R21, R21, 0x1, -R38.reuse ;  /* 0x000000011515c824 */ /* 0x100fe200078e0a26 */
[----:B------:R-:W-:Y:S01]  /*18b0*/  ISETP.GT.U32.AND P4, PT, R38, R15, PT ;  /* 0x0000000f2600720c */ /* 0x000fe20003f84070 */
[--C-:B------:R-:W-:Y:S01]  /*18c0*/  @!P5 IMAD.IADD R16, R16, 0x1, -R38.reuse ;  /* 0x000000011010d824 */ /* 0x100fe200078e0a26 */
[C---:B------:R-:W-:Y:S01]  /*18d0*/  ISETP.GT.U32.AND P0, PT, R38.reuse, R18, PT ;  /* 0x000000122600720c */ /* 0x040fe20003f04070 */
[C---:B------:R-:W-:Y:S01]  /*18e0*/  IMAD R32, R38.reuse, R32, R43 ;  /* 0x0000002026207224 */ /* 0x040fe200078e022b */
[----:B------:R-:W-:Y:S01]  /*18f0*/  ISETP.GT.U32.AND P5, PT, R38, R23, PT ;  /* 0x000000172600720c */ /* 0x000fe20003fa4070 */
[----:B------:R-:W-:Y:S01]  /*1900*/  IMAD.MOV R3, RZ, RZ, -R3 ;  /* 0x000000ffff037224 */ /* 0x000fe200078e0a03 */
[----:B------:R-:W-:Y:S01]  /*1910*/  IABS R43, R145 ;  /* 0x00000091002b7213 */ /* 0x000fe20000000000 */
[----:B------:R-:W-:Y:S01]  /*1920*/  @!P3 IMAD.IADD R14, R14, 0x1, -R38 ;  /* 0x000000010e0eb824 */ /* 0x000fe200078e0a26 */
[----:B------:R-:W-:Y:S01]  /*1930*/  ISETP.GT.U32.AND P3, PT, R38, R21, PT ;  /* 0x000000152600720c */ /* 0x000fe20003f64070 */
[----:B------:R-:W-:-:S04]  /*1940*/  IMAD.HI.U32 R33, R4, R39, RZ ;  /* 0x0000002704217227 */ /* 0x000fc800078e00ff */
[--C-:B------:R-:W-:Y:S01]  /*1950*/  @!P1 IMAD.IADD R25, R25, 0x1, -R38.reuse ;  /* 0x0000000119199824 */ /* 0x100fe200078e0a26 */
[C---:B------:R-:W-:Y:S01]  /*1960*/  ISETP.GT.U32.AND P1, PT, R38.reuse, R19, PT ;  /* 0x000000132600720c */ /* 0x040fe20003f24070 */
[----:B------:R-:W-:Y:S01]  /*1970*/  @!P4 IMAD.IADD R15, R15, 0x1, -R38 ;  /* 0x000000010f0fc824 */ /* 0x000fe200078e0a26 */
[C---:B------:R-:W-:Y:S01]  /*1980*/  ISETP.GT.U32.AND P4, PT, R38.reuse, R22, PT ;  /* 0x000000162600720c */ /* 0x040fe20003f84070 */
[----:B------:R-:W-:Y:S02]  /*1990*/  IMAD R3, R38, R3, R35 ;  /* 0x0000000326037224 */ /* 0x000fe400078e0223 */
[----:B------:R-:W-:-:S04]  /*19a0*/  IMAD.HI.U32 R34, R4, R41, RZ ;  /* 0x0000002904227227 */ /* 0x000fc800078e00ff */
[----:B------:R-:W-:-:S04]  /*19b0*/  IMAD.HI.U32 R35, R4, R43, RZ ;  /* 0x0000002b04237227 */ /* 0x000fc800078e00ff */
[----:B------:R-:W-:Y:S01]  /*19c0*/  @!P1 IMAD.IADD R19, R19, 0x1, -R38 ;  /* 0x0000000113139824 */ /* 0x000fe200078e0a26 */
[----:B------:R-:W-:Y:S01]  /*19d0*/  ISETP.GT.U32.AND P1, PT, R38, R26, PT ;  /* 0x0000001a2600720c */ /* 0x000fe20003f24070 */
[----:B------:R-:W-:-:S04]  /*19e0*/  IMAD.HI.U32 R4, R4, R45, RZ ;  /* 0x0000002d04047227 */ /* 0x000fc800078e00ff */
[----:B------:R-:W-:Y:S02]  /*19f0*/  IMAD.MOV R33, RZ, RZ, -R33 ;  /* 0x000000ffff217224 */ /* 0x000fe400078e0a21 */
[----:B------:R-:W-:Y:S02]  /*1a00*/  IMAD.MOV R34, RZ, RZ, -R34 ;  /* 0x000000ffff227224 */ /* 0x000fe400078e0a22 */
[----:B------:R-:W-:Y:S02]  /*1a10*/  IMAD.MOV R40, RZ, RZ, -R4 ;  /* 0x000000ffff287224 */ /* 0x000fe400078e0a04 */
[C---:B------:R-:W-:Y:S02]  /*1a20*/  IMAD R4, R38.reuse, R33, R39 ;  /* 0x0000002126047224 */ /* 0x040fe400078e0227 */
[C---:B------:R-:W-:Y:S01]  /*1a30*/  IMAD R33, R38.reuse, R34, R41 ;  /* 0x0000002226217224 */ /* 0x040fe200078e0229 */
[----:B------:R-:W0:Y:S01]  /*1a40*/  LDS R39, [UR9] ;  /* 0x00000009ff277984 */ /* 0x000e220008000800 */
[--C-:B------:R-:W-:Y:S01]  /*1a50*/  @!P6 IMAD.IADD R17, R17, 0x1, -R38.reuse ;  /* 0x000000011111e824 */ /* 0x100fe200078e0a26 */
[----:B------:R-:W-:Y:S01]  /*1a60*/  ISETP.GT.U32.AND P6, PT, R38, R24, PT ;  /* 0x000000182600720c */ /* 0x000fe20003fc4070 */
[--C-:B------:R-:W-:Y:S01]  /*1a70*/  @!P0 IMAD.IADD R18, R18, 0x1, -R38.reuse ;  /* 0x0000000112128824 */ /* 0x100fe200078e0a26 */
[----:B------:R-:W-:Y:S01]  /*1a80*/  ISETP.GT.U32.AND P0, PT, R38, R25, PT ;  /* 0x000000192600720c */ /* 0x000fe20003f04070 */
[--C-:B------:R-:W-:Y:S01]  /*1a90*/  @!P2 IMAD.IADD R20, R20, 0x1, -R38.reuse ;  /* 0x000000011414a824 */ /* 0x100fe200078e0a26 */
[C---:B------:R-:W-:Y:S01]  /*1aa0*/  ISETP.GT.U32.AND P2, PT, R38.reuse, R27, PT ;  /* 0x0000001b2600720c */ /* 0x040fe20003f44070 */
[--C-:B------:R-:W-:Y:S01]  /*1ab0*/  @!P5 IMAD.IADD R23, R23, 0x1, -R38.reuse ;  /* 0x000000011717d824 */ /* 0x100fe200078e0a26 */
[C---:B------:R-:W-:Y:S01]  /*1ac0*/  ISETP.GT.U32.AND P5, PT, R38.reuse, R31, PT ;  /* 0x0000001f2600720c */ /* 0x040fe20003fa4070 */
[--C-:B------:R-:W-:Y:S01]  /*1ad0*/  @!P3 IMAD.IADD R21, R21, 0x1, -R38.reuse ;  /* 0x000000011515b824 */ /* 0x100fe200078e0a26 */
[----:B------:R-:W-:Y:S01]  /*1ae0*/  ISETP.GT.U32.AND P3, PT, R38, R3, PT ;  /* 0x000000032600720c */ /* 0x000fe20003f64070 */
[--C-:B------:R-:W-:Y:S01]  /*1af0*/  @!P4 IMAD.IADD R22, R22, 0x1, -R38.reuse ;  /* 0x000000011616c824 */ /* 0x100fe200078e0a26 */
[----:B------:R-:W-:Y:S01]  /*1b00*/  ISETP.GT.U32.AND P4, PT, R38, R30, PT ;  /* 0x0000001e2600720c */ /* 0x000fe20003f84070 */
[----:B------:R-:W-:Y:S01]  /*1b10*/  @!P1 IMAD.IADD R26, R26, 0x1, -R38 ;  /* 0x000000011a1a9824 */ /* 0x000fe200078e0a26 */
[----:B------:R-:W-:Y:S01]  /*1b20*/  ISETP.GT.U32.AND P1, PT, R38, R33, PT ;  /* 0x000000212600720c */ /* 0x000fe20003f24070 */
[----:B------:R-:W-:-:S02]  /*1b30*/  IMAD.MOV R35, RZ, RZ, -R35 ;  /* 0x000000ffff237224 */ /* 0x000fc400078e0a23 */
[--C-:B------:R-:W-:Y:S01]  /*1b40*/  @!P6 IMAD.IADD R24, R24, 0x1, -R38.reuse ;  /* 0x000000011818e824 */ /* 0x100fe200078e0a26 */
[C---:B------:R-:W-:Y:S01]  /*1b50*/  ISETP.GT.U32.AND P6, PT, R38.reuse, R32, PT ;  /* 0x000000202600720c */ /* 0x040fe20003fc4070 */
[C---:B------:R-:W-:Y:S02]  /*1b60*/  IMAD R34, R38.reuse, R35, R43 ;  /* 0x0000002326227224 */ /* 0x040fe400078e022b */
[C---:B------:R-:W-:Y:S02]  /*1b70*/  IMAD R35, R38.reuse, R40, R45 ;  /* 0x0000002826237224 */ /* 0x040fe400078e022d */
[--C-:B------:R-:W-:Y:S01]  /*1b80*/  @!P0 IMAD.IADD R25, R25, 0x1, -R38.reuse ;  /* 0x0000000119198824 */ /* 0x100fe200078e0a26 */
[C---:B------:R-:W-:Y:S01]  /*1b90*/  ISETP.GT.U32.AND P0, PT, R38.reuse, R4, PT ;  /* 0x000000042600720c */ /* 0x040fe20003f04070 */
[--C-:B------:R-:W-:Y:S01]  /*1ba0*/  @!P2 IMAD.IADD R27, R27, 0x1, -R38.reuse ;  /* 0x000000011b1ba824 */ /* 0x100fe200078e0a26 */
[----:B------:R-:W-:Y:S01]  /*1bb0*/  ISETP.GT.U32.AND P2, PT, R38, R34, PT ;  /* 0x000000222600720c */ /* 0x000fe20003f44070 */
[----:B------:R-:W-:-:S02]  /*1bc0*/  @!P5 IMAD.IADD R31, R31, 0x1, -R38 ;  /* 0x000000011f1fd824 */ /* 0x000fc400078e0a26 */
[--C-:B------:R-:W-:Y:S01]  /*1bd0*/  @!P3 IMAD.IADD R3, R3, 0x1, -R38.reuse ;  /* 0x000000010303b824 */ /* 0x100fe200078e0a26 */
[----:B------:R-:W-:Y:S01]  /*1be0*/  ISETP.GT.U32.AND P3, PT, R38, R35, PT ;  /* 0x000000232600720c */ /* 0x000fe20003f64070 */
[--C-:B------:R-:W-:Y:S01]  /*1bf0*/  @!P4 IMAD.IADD R30, R30, 0x1, -R38.reuse ;  /* 0x000000011e1ec824 */ /* 0x100fe200078e0a26 */
[C---:B------:R-:W-:Y:S01]  /*1c00*/  ISETP.GT.U32.AND P4, PT, R38.reuse, R26, PT ;  /* 0x0000001a2600720c */ /* 0x040fe20003f84070 */
[--C-:B------:R-:W-:Y:S01]  /*1c10*/  @!P1 IMAD.IADD R33, R33, 0x1, -R38.reuse ;  /* 0x0000000121219824 */ /* 0x100fe200078e0a26 */
[----:B------:R-:W-:Y:S01]  /*1c20*/  ISETP.GT.U32.AND P5, PT, R38, R27, PT ;  /* 0x0000001b2600720c */ /* 0x000fe20003fa4070 */
[--C-:B------:R-:W-:Y:S01]  /*1c30*/  @!P6 IMAD.IADD R32, R32, 0x1, -R38.reuse ;  /* 0x000000012020e824 */ /* 0x100fe200078e0a26 */
[----:B------:R-:W-:Y:S01]  /*1c40*/  ISETP.GT.U32.AND P1, PT, R38, R31, PT ;  /* 0x0000001f2600720c */ /* 0x000fe20003f24070 */
[--C-:B------:R-:W-:Y:S01]  /*1c50*/  @!P0 IMAD.IADD R4, R4, 0x1, -R38.reuse ;  /* 0x0000000104048824 */ /* 0x100fe200078e0a26 */
[----:B------:R-:W-:Y:S01]  /*1c60*/  ISETP.GT.U32.AND P6, PT, R38, R3, PT ;  /* 0x000000032600720c */ /* 0x000fe20003fc4070 */
[----:B------:R-:W-:Y:S01]  /*1c70*/  @!P2 IMAD.IADD R34, R34, 0x1, -R38 ;  /* 0x000000012222a824 */ /* 0x000fe200078e0a26 */
[----:B------:R-:W-:Y:S01]  /*1c80*/  ISETP.GE.AND P2, PT, R0, RZ, PT ;  /* 0x000000ff0000720c */ /* 0x000fe20003f46270 */
[----:B------:R-:W-:Y:S01]  /*1c90*/  IMAD.MOV.U32 R40, RZ, RZ, R2 ;  /* 0x000000ffff287224 */ /* 0x000fe200078e0002 */
[C---:B------:R-:W-:Y:S01]  /*1ca0*/  ISETP.GT.U32.AND P0, PT, R38.reuse, R30, PT ;  /* 0x0000001e2600720c */ /* 0x040fe20003f04070 */
[--C-:B------:R-:W-:Y:S01]  /*1cb0*/  @!P3 IMAD.IADD R35, R35, 0x1, -R38.reuse ;  /* 0x000000012323b824 */ /* 0x100fe200078e0a26 */
[----:B------:R-:W-:Y:S01]  /*1cc0*/  ISETP.GT.U32.AND P3, PT, R38, R32, PT ;  /* 0x000000202600720c */ /* 0x000fe20003f64070 */
[--C-:B------:R-:W-:Y:S01]  /*1cd0*/  @!P4 IMAD.IADD R26, R26, 0x1, -R38.reuse ;  /* 0x000000011a1ac824 */ /* 0x100fe200078e0a26 */
[C---:B------:R-:W-:Y:S01]  /*1ce0*/  ISETP.GT.U32.AND P4, PT, R38.reuse, R4, PT ;  /* 0x000000042600720c */ /* 0x040fe20003f84070 */
[--C-:B------:R-:W-:Y:S01]  /*1cf0*/  @!P5 IMAD.IADD R27, R27, 0x1, -R38.reuse ;  /* 0x000000011b1bd824 */ /* 0x100fe200078e0a26 */
[----:B------:R-:W-:Y:S01]  /*1d00*/  ISETP.GT.U32.AND P5, PT, R38, R33, PT ;  /* 0x000000212600720c */ /* 0x000fe20003fa4070 */
[--C-:B------:R-:W-:Y:S01]  /*1d10*/  @!P1 IMAD.IADD R31, R31, 0x1, -R38.reuse ;  /* 0x000000011f1f9824 */ /* 0x100fe200078e0a26 */
[----:B------:R-:W-:Y:S01]  /*1d20*/  ISETP.NE.AND P1, PT, R28, RZ, PT ;  /* 0x000000ff1c00720c */ /* 0x000fe20003f25270 */
[----:B------:R-:W-:Y:S01]  /*1d30*/  @!P6 IMAD.IADD R3, R3, 0x1, -R38 ;  /* 0x000000010303e824 */ /* 0x000fe200078e0a26 */
[----:B------:R-:W-:Y:S01]  /*1d40*/  ISETP.GT.U32.AND P6, PT, R38, R34, PT ;  /* 0x000000222600720c */ /* 0x000fe20003fc4070 */
[----:B------:R-:W-:Y:S01]  /*1d50*/  @!P2 IMAD.MOV R40, RZ, RZ, -R40 ;  /* 0x000000ffff28a224 */ /* 0x000fe200078e0a28 */
[----:B------:R-:W-:Y:S01]  /*1d60*/  ISETP.GE.AND P2, PT, R97, RZ, PT ;  /* 0x000000ff6100720c */ /* 0x000fe20003f46270 */
[--C-:B------:R-:W-:Y:S01]  /*1d70*/  @!P0 IMAD.IADD R30, R30, 0x1, -R38.reuse ;  /* 0x000000011e1e8824 */ /* 0x100fe200078e0a26 */
[----:B------:R-:W-:Y:S01]  /*1d80*/  ISETP.GT.U32.AND P0, PT, R38, R35, PT ;  /* 0x000000232600720c */ /* 0x000fe20003f04070 */
[--C-:B------:R-:W-:Y:S01]  /*1d90*/  @!P3 IMAD.IADD R32, R32, 0x1, -R38.reuse ;  /* 0x000000012020b824 */ /* 0x100fe200078e0a26 */
[----:B------:R-:W-:Y:S01]  /*1da0*/  ISETP.GE.AND P3, PT, R171, RZ, PT ;  /* 0x000000ffab00720c */ /* 0x000fe20003f66270 */
[--C-:B------:R-:W-:Y:S01]  /*1db0*/  @!P4 IMAD.IADD R4, R4, 0x1, -R38.reuse ;  /* 0x000000010404c824 */ /* 0x100fe200078e0a26 */
[----:B------:R-:W-:Y:S01]  /*1dc0*/  ISETP.GE.AND P4, PT, R95, RZ, PT ;  /* 0x000000ff5f00720c */ /* 0x000fe20003f86270 */
[--C-:B------:R-:W-:Y:S01]  /*1dd0*/  @!P5 IMAD.IADD R33, R33, 0x1, -R38.reuse ;  /* 0x000000012121d824 */ /* 0x100fe200078e0a26 */
[----:B------:R-:W-:Y:S01]  /*1de0*/  ISETP.GE.AND P5, PT, R172, RZ, PT ;  /* 0x000000ffac00720c */ /* 0x000fe20003fa6270 */
[----:B------:R-:W-:Y:S01]  /*1df0*/  IMAD.SHL.U32 R37, R106, 0x200000, RZ ;  /* 0x002000006a257824 */ /* 0x000fe200078e00ff */
[----:B------:R-:W-:Y:S01]  /*1e00*/  @!P1 LOP3.LUT R40, RZ, R28, RZ, 0x33, !PT ;  /* 0x0000001cff289212 */ /* 0x000fe200078e33ff */
[--C-:B------:R-:W-:Y:S01]  /*1e10*/  @!P6 IMAD.IADD R34, R34, 0x1, -R38.reuse ;  /* 0x000000012222e824 */ /* 0x100fe200078e0a26 */
[----:B------:R-:W-:Y:S01]  /*1e20*/  ISETP.GE.AND P1, PT, R170, RZ, PT ;  /* 0x000000ffaa00720c */ /* 0x000fe20003f26270 */
[----:B------:R-:W-:Y:S01]  /*1e30*/  @!P2 IMAD.MOV R5, RZ, RZ, -R5 ;  /* 0x000000ffff05a224 */ /* 0x000fe200078e0a05 */
[----:B------:R-:W-:Y:S01]  /*1e40*/  ISETP.GE.AND P2, PT, R169, RZ, PT ;  /* 0x000000ffa900720c */ /* 0x000fe20003f46270 */
[----:B------:R-:W-:Y:S01]  /*1e50*/  @!P0 IMAD.IADD R35, R35, 0x1, -R38 ;  /* 0x0000000123238824 */ /* 0x000fe200078e0a26 */
[----:B------:R-:W-:Y:S01]  /*1e60*/  ISETP.GE.AND P6, PT, R96, RZ, PT ;  /* 0x000000ff6000720c */ /* 0x000fe20003fc6270 */
[----:B------:R-:W-:Y:S01]  /*1e70*/  @!P3 IMAD.MOV R9, RZ, RZ, -R9 ;  /* 0x000000ffff09b224 */ /* 0x000fe200078e0a09 */
[----:B------:R-:W-:Y:S01]  /*1e80*/  ISETP.GE.AND P3, PT, R166, RZ, PT ;  /* 0x000000ffa600720c */ /* 0x000fe20003f66270 */
[----:B------:R-:W-:Y:S01]  /*1e90*/  @!P4 IMAD.MOV R7, RZ, RZ, -R7 ;  /* 0x000000ffff07c224 */ /* 0x000fe200078e0a07 */
[----:B------:R-:W-:Y:S01]  /*1ea0*/  ISETP.GE.AND P4, PT, R168, RZ, PT ;  /* 0x000000ffa800720c */ /* 0x000fe20003f86270 */
[----:B------:R-:W-:Y:S01]  /*1eb0*/  @!P5 IMAD.MOV R8, RZ, RZ, -R8 ;  /* 0x000000ffff08d224 */ /* 0x000fe200078e0a08 */
[----:B------:R-:W-:Y:S01]  /*1ec0*/  ISETP.GE.AND P5, PT, R167, RZ, PT ;  /* 0x000000ffa700720c */ /* 0x000fe20003fa6270 */
[----:B------:R-:W-:Y:S01]  /*1ed0*/  IMAD R83, R40, R89, RZ ;  /* 0x0000005928537224 */ /* 0x000fe200078e02ff */
[----:B------:R-:W-:Y:S01]  /*1ee0*/  LOP3.LUT R37, R37, 0x600000, RZ, 0xc0, !PT ;  /* 0x0060000025257812 */ /* 0x000fe200078ec0ff */
[----:B------:R-:W-:Y:S01]  /*1ef0*/  @!P1 IMAD.MOV R10, RZ, RZ, -R10 ;  /* 0x000000ffff0a9224 */ /* 0x000fe200078e0a0a */
[----:B------:R-:W-:Y:S01]  /*1f00*/  ISETP.GE.AND P1, PT, R165, RZ, PT ;  /* 0x000000ffa500720c */ /* 0x000fe20003f26270 */
        /* <DEDUP_REMOVED lines=9> */
[----:B------:R-:W-:-:S02]  /*1fa0*/  ISETP.GE.AND P5, PT, R162, RZ, PT ;  /* 0x000000ffa200720c */ /* 0x000fc40003fa6270 */
[----:B------:R-:W-:Y:S01]  /*1fb0*/  R2UR UR10, R37 ;  /* 0x00000000250a72ca */ /* 0x000fe200000e0000 */
[----:B------:R-:W-:Y:S01]  /*1fc0*/  @!P1 IMAD.MOV R15, RZ, RZ, -R15 ;  /* 0x000000ffff0f9224 */ /* 0x000fe200078e0a0f */
[----:B------:R-:W-:Y:S01]  /*1fd0*/  ISETP.GE.AND P1, PT, R160, RZ, PT ;  /* 0x000000ffa000720c */ /* 0x000fe20003f26270 */
[----:B------:R-:W-:Y:S01]  /*1fe0*/  @!P2 IMAD.MOV R16, RZ, RZ, -R16 ;  /* 0x000000ffff10a224 */ /* 0x000fe200078e0a10 */
[----:B------:R-:W-:Y:S01]  /*1ff0*/  ISETP.GE.AND P2, PT, R159, RZ, PT ;  /* 0x000000ff9f00720c */ /* 0x000fe20003f46270 */
[----:B------:R-:W-:Y:S01]  /*2000*/  @!P6 IMAD.MOV R36, RZ, RZ, -R36 ;  /* 0x000000ffff24e224 */ /* 0x000fe200078e0a24 */
[----:B0-----:R-:W-:Y:S01]  /*2010*/  R2UR UR8, R39 ;  /* 0x00000000270872ca */ /* 0x001fe200000e0000 */
[----:B------:R-:W-:Y:S01]  /*2020*/  @!P3 IMAD.MOV R19, RZ, RZ, -R19 ;  /* 0x000000ffff13b224 */ /* 0x000fe200078e0a13 */
[----:B------:R-:W-:Y:S01]  /*2030*/  ISETP.GE.AND P3, PT, R156, RZ, PT ;  /* 0x000000ff9c00720c */ /* 0x000fe20003f66270 */
[----:B------:R-:W-:Y:S01]  /*2040*/  @!P4 IMAD.MOV R17, RZ, RZ, -R17 ;  /* 0x000000ffff11c224 */ /* 0x000fe200078e0a11 */
[----:B------:R-:W-:Y:S01]  /*2050*/  ISETP.GE.AND P4, PT, R158, RZ, PT ;  /* 0x000000ff9e00720c */ /* 0x000fe20003f86270 */
[----:B------:R-:W-:Y:S01]  /*2060*/  @!P5 IMAD.MOV R18, RZ, RZ, -R18 ;  /* 0x000000ffff12d224 */ /* 0x000fe200078e0a12 */
[----:B------:R-:W-:-:S02]  /*2070*/  ISETP.GE.AND P5, PT, R157, RZ, PT ;  /* 0x000000ff9d00720c */ /* 0x000fc40003fa6270 */
[----:B------:R-:W-:Y:S01]  /*2080*/  ISETP.NE.AND P0, PT, R29, RZ, PT ;  /* 0x000000ff1d00720c */ /* 0x000fe20003f05270 */
[----:B------:R-:W-:Y:S01]  /*2090*/  @!P1 IMAD.MOV R20, RZ, RZ, -R20 ;  /* 0x000000ffff149224 */ /* 0x000fe200078e0a14 */
[----:B------:R-:W-:Y:S01]  /*20a0*/  BAR.SYNC.DEFER_BLOCKING 0x0 ;  /* 0x0000000000007b1d */ /* 0x000fe20000010000 */
[----:B------:R-:W-:Y:S01]  /*20b0*/  ISETP.GE.AND P1, PT, R155, RZ, PT ;  /* 0x000000ff9b00720c */ /* 0x000fe20003f26270 */
[----:B------:R-:W-:Y:S01]  /*20c0*/  @!P2 IMAD.MOV R21, RZ, RZ, -R21 ;  /* 0x000000ffff15a224 */ /* 0x000fe200078e0a15 */
[----:B------:R-:W-:Y:S01]  /*20d0*/  ISETP.GE.AND P2, PT, R154, RZ, PT ;  /* 0x000000ff9a00720c */ /* 0x000fe20003f46270 */
[----:B------:R-:W-:Y:S01]  /*20e0*/  UIADD3 UR10, UPT, UPT, UR8, UR10, URZ ;  /* 0x0000000a080a7290 */ /* 0x000fe2000fffe0ff */
[----:B------:R-:W-:Y:S01]  /*20f0*/  @!P3 IMAD.MOV R24, RZ, RZ, -R24 ;  /* 0x000000ffff18b224 */ /* 0x000fe200078e0a18 */
[----:B------:R-:W-:Y:S01]  /*2100*/  ISETP.GE.AND P3, PT, R151, RZ, PT ;  /* 0x000000ff9700720c */ /* 0x000fe20003f66270 */
[----:B------:R-:W-:Y:S01]  /*2110*/  @!P4 IMAD.MOV R22, RZ, RZ, -R22 ;  /* 0x000000ffff16c224 */ /* 0x000fe200078e0a16 */
[----:B------:R-:W-:Y:S01]  /*2120*/  ISETP.GE.AND P4, PT, R153, RZ, PT ;  /* 0x000000ff9900720c */ /* 0x000fe20003f86270 */
[----:B------:R-:W-:Y:S01]  /*2130*/  @!P5 IMAD.MOV R23, RZ, RZ, -R23 ;  /* 0x000000ffff17d224 */ /* 0x000fe200078e0a17 */
[----:B------:R-:W-:-:S02]  /*2140*/  ISETP.GE.AND P5, PT, R152, RZ, PT ;  /* 0x000000ff9800720c */ /* 0x000fc40003fa6270 */
[----:B------:R-:W-:Y:S02]  /*2150*/  LOP3.LUT R2, RZ, R29, RZ, 0x33, !PT ;  /* 0x0000001dff027212 */ /* 0x000fe400078e33ff */
[----:B------:R-:W-:Y:S01]  /*2160*/  @!P1 IMAD.MOV R25, RZ, RZ, -R25 ;  /* 0x000000ffff199224 */ /* 0x000fe200078e0a19 */
[----:B------:R-:W-:Y:S01]  /*2170*/  ISETP.GE.AND P1, PT, R150, RZ, PT ;  /* 0x000000ff9600720c */ /* 0x000fe20003f26270 */
[----:B------:R-:W-:Y:S01]  /*2180*/  @!P2 IMAD.MOV R26, RZ, RZ, -R26 ;  /* 0x000000ffff1aa224 */ /* 0x000fe200078e0a1a */
[----:B------:R-:W-:Y:S02]  /*2190*/  ISETP.GE.AND P2, PT, R149, RZ, PT ;  /* 0x000000ff9500720c */ /* 0x000fe40003f46270 */
[----:B------:R-:W-:Y:S01]  /*21a0*/  @!P3 IMAD.MOV R30, RZ, RZ, -R30 ;  /* 0x000000ffff1eb224 */ /* 0x000fe200078e0a1e */
[----:B------:R-:W-:Y:S01]  /*21b0*/  ISETP.GE.AND P3, PT, R145, RZ, PT ;  /* 0x000000ff9100720c */ /* 0x000fe20003f66270 */
[----:B------:R-:W-:Y:S01]  /*21c0*/  @!P4 IMAD.MOV R27, RZ, RZ, -R27 ;  /* 0x000000ffff1bc224 */ /* 0x000fe200078e0a1b */
[----:B------:R-:W-:Y:S01]  /*21d0*/  ISETP.GE.AND P4, PT, R147, RZ, PT ;  /* 0x000000ff9300720c */ /* 0x000fe20003f86270 */
[----:B------:R-:W-:Y:S01]  /*21e0*/  @!P5 IMAD.MOV R3, RZ, RZ, -R3 ;  /* 0x000000ffff03d224 */ /* 0x000fe200078e0a03 */
[----:B------:R-:W-:-:S02]  /*21f0*/  ISETP.GE.AND P5, PT, R146, RZ, PT ;  /* 0x000000ff9200720c */ /* 0x000fc40003fa6270 */
[----:B------:R-:W-:Y:S02]  /*2200*/  SEL R28, R2, R5, !P0 ;  /* 0x00000005021c7207 */ /* 0x000fe40004000000 */
[----:B------:R-:W-:Y:S01]  /*2210*/  @!P1 IMAD.MOV R31, RZ, RZ, -R31 ;  /* 0x000000ffff1f9224 */ /* 0x000fe200078e0a1f */
[----:B------:R-:W-:Y:S01]  /*2220*/  ISETP.GE.AND P1, PT, R144, RZ, PT ;  /* 0x000000ff9000720c */ /* 0x000fe20003f26270 */
[----:B------:R-:W-:Y:S01]  /*2230*/  @!P2 IMAD.MOV R32, RZ, RZ, -R32 ;  /* 0x000000ffff20a224 */ /* 0x000fe200078e0a20 */
[C---:B------:R-:W-:Y:S02]  /*2240*/  SEL R29, R2.reuse, R6, !P0 ;  /* 0x00000006021d7207 */ /* 0x040fe40004000000 */
[----:B------:R-:W-:Y:S01]  /*2250*/  @!P3 IMAD.MOV R34, RZ, RZ, -R34 ;  /* 0x000000ffff22b224 */ /* 0x000fe200078e0a22 */
[C---:B------:R-:W-:Y:S01]  /*2260*/  SEL R37, R2.reuse, R7, !P0 ;  /* 0x0000000702257207 */ /* 0x040fe20004000000 */
[----:B------:R-:W-:Y:S01]  /*2270*/  @!P4 IMAD.MOV R4, RZ, RZ, -R4 ;  /* 0x000000ffff04c224 */ /* 0x000fe200078e0a04 */
[C---:B------:R-:W-:Y:S01]  /*2280*/  SEL R38, R2.reuse, R8, !P0 ;  /* 0x0000000802267207 */ /* 0x040fe20004000000 */
[----:B------:R-:W-:Y:S01]  /*2290*/  @!P5 IMAD.MOV R33, RZ, RZ, -R33 ;  /* 0x000000ffff21d224 */ /* 0x000fe200078e0a21 */
[----:B------:R-:W-:-:S02]  /*22a0*/  SEL R39, R2, R9, !P0 ;  /* 0x0000000902277207 */ /* 0x000fc40004000000 */
[C---:B------:R-:W-:Y:S02]  /*22b0*/  SEL R41, R2.reuse, R10, !P0 ;  /* 0x0000000a02297207 */ /* 0x040fe40004000000 */
[----:B------:R-:W-:Y:S01]  /*22c0*/  @!P1 IMAD.MOV R35, RZ, RZ, -R35 ;  /* 0x000000ffff239224 */ /* 0x000fe200078e0a23 */
[C---:B------:R-:W-:Y:S02]  /*22d0*/  SEL R42, R2.reuse, R11, !P0 ;  /* 0x0000000b022a7207 */ /* 0x040fe40004000000 */
[C---:B------:R-:W-:Y:S02]  /*22e0*/  SEL R12, R2.reuse, R12, !P0 ;  /* 0x0000000c020c7207 */ /* 0x040fe40004000000 */
[C---:B------:R-:W-:Y:S02]  /*22f0*/  SEL R43, R2.reuse, R13, !P0 ;  /* 0x0000000d022b7207 */ /* 0x040fe40004000000 */
[C---:B------:R-:W-:Y:S02]  /*2300*/  SEL R14, R2.reuse, R14, !P0 ;  /* 0x0000000e020e7207 */ /* 0x040fe40004000000 */
[----:B------:R-:W-:-:S02]  /*2310*/  SEL R44, R2, R15, !P0 ;  /* 0x0000000f022c7207 */ /* 0x000fc40004000000 */
[C---:B------:R-:W-:Y:S02]  /*2320*/  SEL R16, R2.reuse, R16, !P0 ;  /* 0x0000001002107207 */ /* 0x040fe40004000000 */
        /* <DEDUP_REMOVED lines=19> */
[----:B------:R-:W-:Y:S02]  /*2460*/  SEL R36, R2, R36, !P0 ;  /* 0x0000002402247207 */ /* 0x000fe40004000000 */
[----:B------:R-:W-:Y:S01]  /*2470*/  LOP3.LUT P1, RZ, R98, 0x7f, RZ, 0xc0, !PT ;  /* 0x0000007f62ff7812 */ /* 0x000fe2000782c0ff */
[----:B---3--:R-:W-:-:S12]  /*2480*/  BRA.U UP0, `(.L_x_5) ;  /* 0x0000000100187547 */ /* 0x008fd8000b800000 */
[----:B------:R-:W-:Y:S01]  /*2490*/  ELECT P0, URZ, PT ;  /* 0x0000000000ff782f */ /* 0x000fe20003800000 */
[----:B------:R-:W-:Y:S01]  /*24a0*/  IMAD.MOV.U32 R2, RZ, RZ, 0x1 ;  /* 0x00000001ff027424 */ /* 0x000fe200078e00ff */
[----:B------:R-:W-:Y:S01]  /*24b0*/  UMOV UR4, 0x40 ;  /* 0x0000004000047882 */ /* 0x000fe20000000000 */
[----:B------:R-:W-:Y:S01]  /*24c0*/  UVIRTCOUNT.DEALLOC.SMPOOL 0x80 ;  /* 0x000000800000784c */ /* 0x000fe20000000000 */
[----:B------:R-:W-:-:S09]  /*24d0*/  ULEA UR4, UR5, UR4, 0x18 ;  /* 0x0000000405047291 */ /* 0x000fd2000f8ec0ff */
[----:B------:R0:W-:Y:S03]  /*24e0*/  @P0 STS.U8 [UR4], R2 ;  /* 0x00000002ff000988 */ /* 0x0001e60008000004 */
.L_x_5:
[----:B------:R-:W-:Y:S01]  /*24f0*/  STTM.16dp32bit_t0_t15.x32 tmem[UR10], RZ ;  /* 0x000000ff000079ed */ /* 0x000fe20008a8000a */
[----:B------:R-:W-:Y:S01]  /*2500*/  STTM.16dp32bit_t16_t31.x32 tmem[UR10+0x20], RZ ;  /* 0x000020ff000079ed */ /* 0x000fe20008aa000a */
[----:B------:R-:W1:Y:S02]  /*2510*/  FENCE.VIEW.ASYNC.T ;  /* 0x00000000000073c6 */ /* 0x000e640000000200 */
[----:B-1----:R-:W-:Y:S01]  /*2520*/  VOTEU.ALL UP1, P1 ;  /* 0x0000000000ff7886 */ /* 0x002fe20000820000 */
[----:B------:R-:W-:Y:S01]  /*2530*/  VOTEU.ALL UP2, P1 ;  /* 0x0000000000ff7886 */ /* 0x000fe20000840000 */
[----:B------:R-:W-:Y:S01]  /*2540*/  IMAD R107, R138, 0x4, R103 ;  /* 0x000000048a6b7824 */ /* 0x000fe200078e0267 */
[----:B------:R-:W-:Y:S01]  /*2550*/  ISETP.GT.AND P0, PT, R174, 0x3f, PT ;  /* 0x0000003fae00780c */ /* 0x000fe20003f04270 */
[----:B------:R-:W-:Y:S01]  /*2560*/  IMAD.SHL.U32 R82, R83, 0x2, RZ ;  /* 0x0000000253527824 */ /* 0x000fe200078e00ff */
[----:B------:R-:W-:-:S04]  /*2570*/  @!UP1 UIADD3 UR4, UPT, UPT, -UR6, 0x100000, URZ ;  /* 0x0010000006049890 */ /* 0x000fc8000fffe1ff */
[----:B------:R-:W-:Y:S02]  /*2580*/  @!UP1 USHF.L.U32 UR5, UR4, 0xb, URZ ;  /* 0x0000000b04059899 */ /* 0x000fe400080006ff */
[----:B------:R-:W-:Y:S01]  /*2590*/  @!UP1 USHF.L.U32 UR4, UR4, 0x1, URZ ;  /* 0x0000000104049899 */ /* 0x000fe200080006ff */
[----:B------:R-:W-:Y:S01]  /*25a0*/  BAR.SYNC.DEFER_BLOCKING 0x0 ;  /* 0x0000000000007b1d */ /* 0x000fe20000010000 */
[----:B------:R-:W-:Y:S01]  /*25b0*/  IMAD R111, R138, 0x2, R107 ;  /* 0x000000028a6f7824 */ /* 0x000fe200078e026b */
[----:B------:R-:W-:Y:S02]  /*25c0*/  ISETP.LT.AND P2, PT, R175, R88, P0 ;  /* 0x00000058af00720c */ /* 0x000fe40000741270 */
[----:B------:R-:W-:Y:S01]  /*25d0*/  IADD3 R80, P3, PT, R82, UR12, RZ ;  /* 0x0000000c52507c10 */ /* 0x000fe2000ff7e0ff */
[----:B------:R-:W-:-:S03]  /*25e0*/  IMAD R115, R138, 0x2, R111 ;  /* 0x000000028a737824 */ /* 0x000fc600078e026f */
[----:B------:R-:W-:Y:S01]  /*25f0*/  LEA.HI.X.SX32 R102, R83, UR13, 0x1, P3 ;  /* 0x0000000d53667c11 */ /* 0x000fe200098f0eff */
[----:B------:R-:W-:Y:S01]  /*2600*/  IMAD R81, R138, 0x2, R115 ;  /* 0x000000028a517824 */ /* 0x000fe200078e0273 */
[----:B0-----:R-:W-:-:S03]  /*2610*/  LEA R2, P3, R117, R80, 0x1 ;  /* 0x0000005075027211 */ /* 0x001fc600078608ff */
[C---:B------:R-:W-:Y:S01]  /*2620*/  IMAD R9, R138.reuse, 0x2, R81 ;  /* 0x000000028a097824 */ /* 0x040fe200078e0251 */
[----:B------:R-:W-:Y:S01]  /*2630*/  LEA.HI.X.SX32 R3, R117, R102, 0x1, P3 ;  /* 0x0000006675037211 */ /* 0x000fe200018f0eff */
[----:B------:R-:W0:Y:S02]  /*2640*/  FENCE.VIEW.ASYNC.S ;  /* 0x00000000000073c6 */ /* 0x000e240000000000 */
[----:B0-----:R0:W1:Y:S02]  /*2650*/  @!UP2 SYNCS.EXCH.64 URZ, [UR11], UR4 ;  /* 0x000000040bffa5b2 */ /* 0x0010640008000100 */
[----:B-1----:R-:W-:Y:S01]  /*2660*/  BAR.SYNC.DEFER_BLOCKING 0x0 ;  /* 0x0000000000007b1d */ /* 0x002fe20000010000 */
[----:B------:R-:W-:Y:S01]  /*2670*/  IMAD R11, R138, 0x2, R9 ;  /* 0x000000028a0b7824 */ /* 0x000fe200078e0209 */
[----:B------:R-:W-:-:S03]  /*2680*/  ISETP.LT.AND P4, PT, R177, R88, P0 ;  /* 0x00000058b100720c */ /* 0x000fc60000781270 */
[----:B------:R-:W-:-:S04]  /*2690*/  IMAD R65, R138, 0x2, R11 ;  /* 0x000000028a417824 */ /* 0x000fc800078e020b */
[C---:B------:R-:W-:Y:S01]  /*26a0*/  IMAD R13, R138.reuse, 0x4, R65 ;  /* 0x000000048a0d7824 */ /* 0x040fe200078e0241 */
[----:B------:R-:W-:Y:S01]  /*26b0*/  PRMT R112, RZ, 0x7610, R112 ;  /* 0x00007610ff707816 */ /* 0x000fe20000000070 */
[----:B0-----:R-:W0:Y:S01]  /*26c0*/  LDCU UR4, c[0x0][0x3b0] ;  /* 0x00007600ff0477ac */ /* 0x001e220008000800 */
[----:B------:R-:W-:Y:S01]  /*26d0*/  LOP3.LUT R179, R141, 0x10, RZ, 0xfc, !PT ;  /* 0x000000108db37812 */ /* 0x000fe200078efcff */
[C---:B------:R-:W-:Y:S01]  /*26e0*/  IMAD R15, R138.reuse, 0x2, R13 ;  /* 0x000000028a0f7824 */ /* 0x040fe200078e020d */
[----:B------:R1:W2:Y:S01]  /*26f0*/  @P2 LDG.E.U16 R128, desc[UR20][R2.64] ;  /* 0x0000001402802981 */ /* 0x0002a2000c1e1500 */
[----:B------:R-:W-:Y:S02]  /*2700*/  LEA R4, P2, R113, R80, 0x1 ;  /* 0x0000005071047211 */ /* 0x000fe400078408ff */
[C---:B------:R-:W-:Y:S01]  /*2710*/  IMAD R69, R138.reuse, 0x2, R15 ;  /* 0x000000028a457824 */ /* 0x040fe200078e020f */
[----:B------:R-:W-:Y:S02]  /*2720*/  ISETP.LT.AND P3, PT, R179, R88, P0 ;  /* 0x00000058b300720c */ /* 0x000fe40000761270 */
[----:B------:R-:W-:Y:S01]  /*2730*/  LEA.HI.X.SX32 R5, R113, R102, 0x1, P2 ;  /* 0x0000006671057211 */ /* 0x000fe200010f0eff */
[----:B------:R-:W-:Y:S01]  /*2740*/  IMAD R87, R138, 0x2, R69 ;  /* 0x000000028a577824 */ /* 0x000fe200078e0245 */
[----:B------:R-:W-:-:S02]  /*2750*/  LOP3.LUT R181, R141, 0x18, RZ, 0xfc, !PT ;  /* 0x000000188db57812 */ /* 0x000fc400078efcff */
[-C--:B------:R-:W-:Y:S01]  /*2760*/  LEA R6, P5, R107, R80.reuse, 0x1 ;  /* 0x000000506b067211 */ /* 0x080fe200078a08ff */
[----:B------:R-:W3:Y:S01]  /*2770*/  @P4 LDG.E.U16 R112, desc[UR20][R4.64] ;  /* 0x0000001404704981 */ /* 0x000ee2000c1e1500 */
[C---:B-1----:R-:W-:Y:S02]  /*2780*/  LEA R2, P4, R9.reuse, R80, 0x1 ;  /* 0x0000005009027211 */ /* 0x042fe400078808ff */
[----:B------:R-:W-:Y:S02]  /*2790*/  PRMT R130, RZ, 0x7610, R130 ;  /* 0x00007610ff827816 */ /* 0x000fe40000000082 */
[----:B------:R-:W-:Y:S01]  /*27a0*/  LEA.HI.X.SX32 R3, R9, R102, 0x1, P4 ;  /* 0x0000006609037211 */ /* 0x000fe200020f0eff */
[C---:B------:R-:W-:Y:S01]  /*27b0*/  IMAD R9, R138.reuse, 0x2, R87 ;  /* 0x000000028a097824 */ /* 0x040fe200078e0257 */
[----:B------:R-:W-:Y:S02]  /*27c0*/  ISETP.LT.AND P2, PT, R181, R88, P0 ;  /* 0x00000058b500720c */ /* 0x000fe40000741270 */
[----:B------:R-:W-:Y:S01]  /*27d0*/  LEA.HI.X.SX32 R7, R107, R102, 0x1, P5 ;  /* 0x000000666b077211 */ /* 0x000fe200028f0eff */
[----:B------:R-:W-:Y:S01]  /*27e0*/  IMAD R17, R138, 0x2, R9 ;  /* 0x000000028a117824 */ /* 0x000fe200078e0209 */
[----:B------:R-:W-:-:S02]  /*27f0*/  LOP3.LUT R183, R141, 0x20, RZ, 0xfc, !PT ;  /* 0x000000208db77812 */ /* 0x000fc400078efcff */
[----:B------:R-:W-:Y:S01]  /*2800*/  PRMT R132, RZ, 0x7610, R132 ;  /* 0x00007610ff847816 */ /* 0x000fe20000000084 */
[----:B------:R1:W4:Y:S01]  /*2810*/  @P3 LDG.E.U16 R130, desc[UR20][R6.64] ;  /* 0x0000001406823981 */ /* 0x000322000c1e1500 */
[----:B------:R-:W-:Y:S01]  /*2820*/  LOP3.LUT R185, R141, 0x1a, RZ, 0xfc, !PT ;  /* 0x0000001a8db97812 */ /* 0x000fe200078efcff */
[----:B------:R-:W-:Y:S01]  /*2830*/  IMAD R71, R138, 0x2, R17 ;  /* 0x000000028a477824 */ /* 0x000fe200078e0211 */
[-C--:B------:R-:W-:Y:S02]  /*2840*/  ISETP.LT.AND P4, PT, R183, R88.reuse, P0 ;  /* 0x00000058b700720c */ /* 0x080fe40000781270 */
[----:B------:R-:W-:Y:S01]  /*2850*/  ISETP.LT.AND P3, PT, R185, R88, P0 ;  /* 0x00000058b900720c */ /* 0x000fe20000761270 */
[----:B------:R5:W2:Y:S01]  /*2860*/  @P2 LDG.E.U16 R132, desc[UR20][R2.64] ;  /* 0x0000001402842981 */ /* 0x000aa2000c1e1500 */
[----:B-1----:R-:W-:-:S04]  /*2870*/  LEA R6, P5, R13, R80, 0x1 ;  /* 0x000000500d067211 */ /* 0x002fc800078a08ff */
[----:B------:R-:W-:Y:S01]  /*2880*/  LEA.HI.X.SX32 R7, R13, R102, 0x1, P5 ;  /* 0x000000660d077211 */ /* 0x000fe200028f0eff */
[C---:B------:R-:W-:Y:S01]  /*2890*/  IMAD R13, R138.reuse, 0x4, R71 ;  /* 0x000000048a0d7824 */ /* 0x040fe200078e0247 */
[----:B------:R-:W-:Y:S02]  /*28a0*/  LEA R4, P2, R11, R80, 0x1 ;  /* 0x000000500b047211 */ /* 0x000fe400078408ff */
[----:B------:R-:W-:Y:S01]  /*28b0*/  LOP3.LUT R187, R141, 0x28, RZ, 0xfc, !PT ;  /* 0x000000288dbb7812 */ /* 0x000fe200078efcff */
[C---:B------:R-:W-:Y:S01]  /*28c0*/  IMAD R19, R138.reuse, 0x2, R13 ;  /* 0x000000028a137824 */ /* 0x040fe200078e020d */
[----:B------:R-:W-:Y:S02]  /*28d0*/  PRMT R134, RZ, 0x7610, R134 ;  /* 0x00007610ff867816 */ /* 0x000fe40000000086 */
[----:B------:R-:W-:Y:S02]  /*28e0*/  PRMT R116, RZ, 0x7610, R116 ;  /* 0x00007610ff747816 */ /* 0x000fe40000000074 */
[----:B------:R-:W-:Y:S01]  /*28f0*/  LEA.HI.X.SX32 R5, R11, R102, 0x1, P2 ;  /* 0x000000660b057211 */ /* 0x000fe200010f0eff */
[C---:B------:R-:W-:Y:S01]  /*2900*/  IMAD R85, R138.reuse, 0x2, R19 ;  /* 0x000000028a557824 */ /* 0x040fe200078e0213 */
[----:B------:R-:W-:Y:S01]  /*2910*/  ISETP.LT.AND P2, PT, R187, R88, P0 ;  /* 0x00000058bb00720c */ /* 0x000fe20000741270 */
[----:B------:R-:W2:Y:S01]  /*2920*/  @P4 LDG.E.U16 R134, desc[UR20][R6.64] ;  /* 0x0000001406864981 */ /* 0x000ea2000c1e1500 */
[----:B------:R-:W-:Y:S01]  /*2930*/  LOP3.LUT R189, R141, 0x30, RZ, 0xfc, !PT ;  /* 0x000000308dbd7812 */ /* 0x000fe200078efcff */
[----:B------:R-:W-:Y:S01]  /*2940*/  IMAD R89, R138, 0x2, R85 ;  /* 0x000000028a597824 */ /* 0x000fe200078e0255 */
[----:B-----5:R-:W-:Y:S01]  /*2950*/  LEA R2, P4, R9, R80, 0x1 ;  /* 0x0000005009027211 */ /* 0x020fe200078808ff */
[----:B------:R1:W5:Y:S01]  /*2960*/  @P3 LDG.E.U16 R116, desc[UR20][R4.64] ;  /* 0x0000001404743981 */ /* 0x000362000c1e1500 */
[----:B------:R-:W-:-:S02]  /*2970*/  LOP3.LUT R191, R141, 0x38, RZ, 0xfc, !PT ;  /* 0x000000388dbf7812 */ /* 0x000fc400078efcff */
[----:B------:R-:W-:Y:S02]  /*2980*/  ISETP.LT.AND P3, PT, R189, R88, P0 ;  /* 0x00000058bd00720c */ /* 0x000fe40000761270 */
[----:B------:R-:W-:Y:S01]  /*2990*/  PRMT R118, RZ, 0x7610, R118 ;  /* 0x00007610ff767816 */ /* 0x000fe20000000076 */
[----:B------:R-:W-:Y:S01]  /*29a0*/  IMAD R91, R138, 0x2, R89 ;  /* 0x000000028a5b7824 */ /* 0x000fe200078e0259 */
[----:B------:R-:W-:Y:S02]  /*29b0*/  LEA.HI.X.SX32 R3, R9, R102, 0x1, P4 ;  /* 0x0000006609037211 */ /* 0x000fe400020f0eff */
[----:B------:R-:W-:Y:S02]  /*29c0*/  ISETP.LT.AND P4, PT, R191, R88, P0 ;  /* 0x00000058bf00720c */ /* 0x000fe40000781270 */
[----:B------:R-:W-:Y:S01]  /*29d0*/  LEA R8, P5, R13, R80, 0x1 ;  /* 0x000000500d087211 */ /* 0x000fe200078a08ff */
[----:B------:R0:W2:Y:S01]  /*29e0*/  @P2 LDG.E.U16 R118, desc[UR20][R2.64] ;  /* 0x0000001402762981 */ /* 0x0000a2000c1e1500 */
[----:B------:R-:W-:-:S02]  /*29f0*/  PRMT R120, RZ, 0x7610, R120 ;  /* 0x00007610ff787816 */ /* 0x000fc40000000078 */
[----:B------:R-:W-:Y:S02]  /*2a00*/  LEA R10, P2, R91, R80, 0x1 ;  /* 0x000000505b0a7211 */ /* 0x000fe400078408ff */
[-C--:B------:R-:W-:Y:S02]  /*2a10*/  LEA.HI.X.SX32 R9, R13, R102.reuse, 0x1, P5 ;  /* 0x000000660d097211 */ /* 0x080fe400028f0eff */
[----:B------:R-:W-:Y:S02]  /*2a20*/  LOP3.LUT R193, R141, 0x12, RZ, 0xfc, !PT ;  /* 0x000000128dc17812 */ /* 0x000fe400078efcff */
[----:B------:R-:W-:Y:S01]  /*2a30*/  PRMT R122, RZ, 0x7610, R122 ;  /* 0x00007610ff7a7816 */ /* 0x000fe2000000007a */
[----:B------:R0:W2:Y:S01]  /*2a40*/  @P3 LDG.E.U16 R120, desc[UR20][R8.64] ;  /* 0x0000001408783981 */ /* 0x0000a2000c1e1500 */
[----:B------:R-:W-:Y:S02]  /*2a50*/  LEA.HI.X.SX32 R11, R91, R102, 0x1, P2 ;  /* 0x000000665b0b7211 */ /* 0x000fe400010f0eff */
[----:B------:R-:W-:-:S02]  /*2a60*/  LOP3.LUT R195, R141, 0x22, RZ, 0xfc, !PT ;  /* 0x000000228dc37812 */ /* 0x000fc400078efcff */
[-C--:B------:R-:W-:Y:S01]  /*2a70*/  ISETP.LT.AND P3, PT, R193, R88.reuse, P0 ;  /* 0x00000058c100720c */ /* 0x080fe20000761270 */
[----:B------:R-:W2:Y:S01]  /*2a80*/  @P4 LDG.E.U16 R122, desc[UR20][R10.64] ;  /* 0x000000140a7a4981 */ /* 0x000ea2000c1e1500 */
[----:B------:R-:W-:Y:S02]  /*2a90*/  ISETP.LT.AND P2, PT, R195, R88, P0 ;  /* 0x00000058c300720c */ /* 0x000fe40000741270 */
[-C--:B-1----:R-:W-:Y:S02]  /*2aa0*/  LEA R4, P4, R111, R80.reuse, 0x1 ;  /* 0x000000506f047211 */ /* 0x082fe400078808ff */
[----:B------:R-:W-:Y:S02]  /*2ab0*/  PRMT R124, RZ, 0x7610, R124 ;  /* 0x00007610ff7c7816 */ /* 0x000fe4000000007c */
[----:B------:R-:W-:Y:S02]  /*2ac0*/  LEA R6, P5, R15, R80, 0x1 ;  /* 0x000000500f067211 */ /* 0x000fe400078a08ff */
[----:B------:R-:W-:-:S02]  /*2ad0*/  LEA.HI.X.SX32 R5, R111, R102, 0x1, P4 ;  /* 0x000000666f057211 */ /* 0x000fc400020f0eff */
[C---:B------:R-:W-:Y:S02]  /*2ae0*/  LOP3.LUT R197, R141.reuse, 0x2a, RZ, 0xfc, !PT ;  /* 0x0000002a8dc57812 */ /* 0x040fe400078efcff */
[----:B------:R-:W-:Y:S01]  /*2af0*/  LOP3.LUT R199, R141, 0x32, RZ, 0xfc, !PT ;  /* 0x000000328dc77812 */ /* 0x000fe200078efcff */
[----:B------:R-:W2:Y:S01]  /*2b00*/  @P3 LDG.E.U16 R124, desc[UR20][R4.64] ;  /* 0x00000014047c3981 */ /* 0x000ea2000c1e1500 */
[----:B------:R-:W-:Y:S02]  /*2b10*/  PRMT R126, RZ, 0x7610, R126 ;  /* 0x00007610ff7e7816 */ /* 0x000fe4000000007e */
[----:B------:R-:W-:Y:S02]  /*2b20*/  LEA.HI.X.SX32 R7, R15, R102, 0x1, P5 ;  /* 0x000000660f077211 */ /* 0x000fe400028f0eff */
[-C--:B------:R-:W-:Y:S02]  /*2b30*/  ISETP.LT.AND P4, PT, R197, R88.reuse, P0 ;  /* 0x00000058c500720c */ /* 0x080fe40000781270 */
[----:B------:R-:W-:Y:S01]  /*2b40*/  ISETP.LT.AND P3, PT, R199, R88, P0 ;  /* 0x00000058c700720c */ /* 0x000fe20000761270 */
[----:B------:R1:W2:Y:S01]  /*2b50*/  @P2 LDG.E.U16 R126, desc[UR20][R6.64] ;  /* 0x00000014067e2981 */ /* 0x0002a2000c1e1500 */
[----:B0-----:R-:W-:-:S02]  /*2b60*/  LEA R2, P5, R17, R80, 0x1 ;  /* 0x0000005011027211 */ /* 0x001fc400078a08ff */
[----:B------:R-:W-:Y:S02]  /*2b70*/  LEA R8, P2, R19, R80, 0x1 ;  /* 0x0000005013087211 */ /* 0x000fe400078408ff */
[----:B------:R-:W-:Y:S02]  /*2b80*/  LOP3.LUT R201, R141, 0x3a, RZ, 0xfc, !PT ;  /* 0x0000003a8dc97812 */ /* 0x000fe400078efcff */
[----:B------:R-:W-:Y:S01]  /*2b90*/  PRMT R100, RZ, 0x7610, R100 ;  /* 0x00007610ff647816 */ /* 0x000fe20000000064 */
[----:B------:R-:W-:Y:S01]  /*2ba0*/  IMAD R91, R138, 0x2, R91 ;  /* 0x000000028a5b7824 */ /* 0x000fe200078e025b */
[-C--:B------:R-:W-:Y:S02]  /*2bb0*/  LEA.HI.X.SX32 R3, R17, R102.reuse, 0x1, P5 ;  /* 0x0000006611037211 */ /* 0x080fe400028f0eff */
[----:B------:R-:W-:Y:S02]  /*2bc0*/  PRMT R104, RZ, 0x7610, R104 ;  /* 0x00007610ff687816 */ /* 0x000fe40000000068 */
[----:B------:R-:W-:Y:S01]  /*2bd0*/  LEA.HI.X.SX32 R9, R19, R102, 0x1, P2 ;  /* 0x0000006613097211 */ /* 0x000fe200010f0eff */
[----:B------:R-:W2:Y:S01]  /*2be0*/  @P4 LDG.E.U16 R100, desc[UR20][R2.64] ;  /* 0x0000001402644981 */ /* 0x000ea2000c1e1500 */
[----:B------:R-:W-:-:S02]  /*2bf0*/  ISETP.LT.AND P2, PT, R201, R88, P0 ;  /* 0x00000058c900720c */ /* 0x000fc40000741270 */
[----:B------:R-:W-:Y:S01]  /*2c00*/  LOP3.LUT R203, R141, 0xc, RZ, 0xfc, !PT ;  /* 0x0000000c8dcb7812 */ /* 0x000fe200078efcff */
[----:B------:R0:W2:Y:S01]  /*2c10*/  @P3 LDG.E.U16 R104, desc[UR20][R8.64] ;  /* 0x0000001408683981 */ /* 0x0000a2000c1e1500 */
[----:B-1----:R-:W-:Y:S02]  /*2c20*/  LEA R6, P4, R91, R80, 0x1 ;  /* 0x000000505b067211 */ /* 0x002fe400078808ff */
[----:B------:R-:W-:Y:S02]  /*2c30*/  LOP3.LUT R205, R141, 0x14, RZ, 0xfc, !PT ;  /* 0x000000148dcd7812 */ /* 0x000fe400078efcff */
[----:B------:R-:W-:Y:S02]  /*2c40*/  ISETP.LT.AND P3, PT, R203, R88, P0 ;  /* 0x00000058cb00720c */ /* 0x000fe40000761270 */
[----:B------:R-:W-:Y:S02]  /*2c50*/  PRMT R108, RZ, 0x7610, R108 ;  /* 0x00007610ff6c7816 */ /* 0x000fe4000000006c */
[----:B------:R-:W-:Y:S01]  /*2c60*/  LEA.HI.X.SX32 R7, R91, R102, 0x1, P4 ;  /* 0x000000665b077211 */ /* 0x000fe200020f0eff */
[----:B0-----:R-:W-:Y:S01]  /*2c70*/  IMAD R8, R94, R139, RZ ;  /* 0x0000008b5e087224 */ /* 0x001fe200078e02ff */
[----:B------:R-:W-:-:S02]  /*2c80*/  ISETP.LT.AND P4, PT, R205, R88, P0 ;  /* 0x00000058cd00720c */ /* 0x000fc40000781270 */
[-C--:B------:R-:W-:Y:S01]  /*2c90*/  LEA R2, P5, R103, R80.reuse, 0x1 ;  /* 0x0000005067027211 */ /* 0x080fe200078a08ff */
[----:B------:R0:W2:Y:S01]  /*2ca0*/  @P2 LDG.E.U16 R108, desc[UR20][R6.64] ;  /* 0x00000014066c2981 */ /* 0x0000a2000c1e1500 */
[----:B------:R-:W-:Y:S02]  /*2cb0*/  PRMT R101, RZ, 0x7610, R101 ;  /* 0x00007610ff657816 */ /* 0x000fe40000000065 */
[----:B------:R-:W-:Y:S02]  /*2cc0*/  LEA R4, P6, R115, R80, 0x1 ;  /* 0x0000005073047211 */ /* 0x000fe400078c08ff */
[-C--:B------:R-:W-:Y:S02]  /*2cd0*/  LEA.HI.X.SX32 R3, R103, R102.reuse, 0x1, P5 ;  /* 0x0000006667037211 */ /* 0x080fe400028f0eff */
[----:B------:R-:W-:Y:S01]  /*2ce0*/  LEA R64, P2, R8, UR14, 0x1 ;  /* 0x0000000e08407c11 */ /* 0x000fe2000f8408ff */
[----:B0-----:R-:W-:Y:S01]  /*2cf0*/  IMAD R6, R28, UR4, RZ ;  /* 0x000000041c067c24 */ /* 0x001fe2000f8e02ff */
[----:B------:R-:W-:Y:S01]  /*2d00*/  PRMT R105, RZ, 0x7610, R105 ;  /* 0x00007610ff697816 */ /* 0x000fe20000000069 */
[----:B------:R0:W2:Y:S01]  /*2d10*/  @P3 LDG.E.U16 R101, desc[UR20][R2.64] ;  /* 0x0000001402653981 */ /* 0x0000a2000c1e1500 */
[----:B------:R-:W-:Y:S01]  /*2d20*/  LEA.HI.X.SX32 R5, R115, R102, 0x1, P6 ;  /* 0x0000006673057211 */ /* 0x000fe200030f0eff */
[----:B------:R-:W-:Y:S01]  /*2d30*/  IMAD R7, R29, UR4, RZ ;  /* 0x000000041d077c24 */ /* 0x000fe2000f8e02ff */
[----:B------:R-:W-:Y:S01]  /*2d40*/  LEA.HI.X.SX32 R74, R8, UR15, 0x1, P2 ;  /* 0x0000000f084a7c11 */ /* 0x000fe200090f0eff */
[----:B------:R-:W-:-:S02]  /*2d50*/  IMAD R9, R37, UR4, RZ ;  /* 0x0000000425097c24 */ /* 0x000fc4000f8e02ff */
[----:B------:R-:W-:Y:S01]  /*2d60*/  IMAD R11, R38, UR4, RZ ;  /* 0x00000004260b7c24 */ /* 0x000fe2000f8e02ff */
[----:B------:R1:W2:Y:S01]  /*2d70*/  @P4 LDG.E.U16 R105, desc[UR20][R4.64] ;  /* 0x0000001404694981 */ /* 0x0002a2000c1e1500 */
[C---:B0-----:R-:W-:Y:S01]  /*2d80*/  LEA R2, P2, R6.reuse, R64, 0x1 ;  /* 0x0000004006027211 */ /* 0x041fe200078408ff */
[----:B------:R-:W-:Y:S02]  /*2d90*/  IMAD R13, R39, UR4, RZ ;  /* 0x00000004270d7c24 */ /* 0x000fe4000f8e02ff */
[----:B------:R-:W-:Y:S01]  /*2da0*/  IMAD R15, R41, UR4, RZ ;  /* 0x00000004290f7c24 */ /* 0x000fe2000f8e02ff */
[----:B------:R-:W-:Y:S01]  /*2db0*/  LEA.HI.X.SX32 R3, R6, R74, 0x1, P2 ;  /* 0x0000004a06037211 */ /* 0x000fe200010f0eff */
[----:B------:R-:W-:Y:S01]  /*2dc0*/  IMAD R17, R42, UR4, RZ ;  /* 0x000000042a117c24 */ /* 0x000fe2000f8e02ff */
[-C--:B------:R-:W-:Y:S02]  /*2dd0*/  LEA R6, P5, R9, R64.reuse, 0x1 ;  /* 0x0000004009067211 */ /* 0x080fe400078a08ff */
[----:B-1----:R-:W-:-:S02]  /*2de0*/  LEA R4, P6, R7, R64, 0x1 ;  /* 0x0000004007047211 */ /* 0x002fc400078c08ff */
[----:B------:R-:W-:Y:S01]  /*2df0*/  LEA R8, P2, R11, R64, 0x1 ;  /* 0x000000400b087211 */ /* 0x000fe200078408ff */
[----:B------:R-:W-:Y:S01]  /*2e00*/  IMAD R19, R12, UR4, RZ ;  /* 0x000000040c137c24 */ /* 0x000fe2000f8e02ff */
[----:B------:R-:W-:Y:S01]  /*2e10*/  LEA.HI.X.SX32 R5, R7, R74, 0x1, P6 ;  /* 0x0000004a07057211 */ /* 0x000fe200030f0eff */
[----:B------:R-:W-:Y:S01]  /*2e20*/  IMAD R21, R43, UR4, RZ ;  /* 0x000000042b157c24 */ /* 0x000fe2000f8e02ff */
[----:B------:R-:W-:Y:S01]  /*2e30*/  LEA R10, P6, R13, R64, 0x1 ;  /* 0x000000400d0a7211 */ /* 0x000fe200078c08ff */
[----:B------:R-:W-:Y:S01]  /*2e40*/  IMAD R23, R14, UR4, RZ ;  /* 0x000000040e177c24 */ /* 0x000fe2000f8e02ff */
[----:B------:R-:W-:Y:S02]  /*2e50*/  LEA.HI.X.SX32 R7, R9, R74, 0x1, P5 ;  /* 0x0000004a09077211 */ /* 0x000fe400028f0eff */
[----:B------:R-:W-:Y:S02]  /*2e60*/  LEA R12, P5, R15, R64, 0x1 ;  /* 0x000000400f0c7211 */ /* 0x000fe400078a08ff */
[----:B------:R-:W-:-:S02]  /*2e70*/  LEA.HI.X.SX32 R9, R11, R74, 0x1, P2 ;  /* 0x0000004a0b097211 */ /* 0x000fc400010f0eff */
[----:B------:R-:W-:Y:S01]  /*2e80*/  LEA R14, P2, R17, R64, 0x1 ;  /* 0x00000040110e7211 */ /* 0x000fe200078408ff */
[----:B------:R-:W-:Y:S01]  /*2e90*/  IMAD R27, R16, UR4, RZ ;  /* 0x00000004101b7c24 */ /* 0x000fe2000f8e02ff */
[----:B------:R-:W-:Y:S01]  /*2ea0*/  LEA.HI.X.SX32 R11, R13, R74, 0x1, P6 ;  /* 0x0000004a0d0b7211 */ /* 0x000fe200030f0eff */
[----:B------:R-:W-:Y:S01]  /*2eb0*/  IMAD R25, R44, UR4, RZ ;  /* 0x000000042c197c24 */ /* 0x000fe2000f8e02ff */
[----:B------:R-:W-:Y:S01]  /*2ec0*/  LEA R16, P6, R19, R64, 0x1 ;  /* 0x0000004013107211 */ /* 0x000fe200078c08ff */
[----:B------:R-:W-:Y:S01]  /*2ed0*/  IMAD R31, R18, UR4, RZ ;  /* 0x00000004121f7c24 */ /* 0x000fe2000f8e02ff */
[----:B------:R-:W-:Y:S01]  /*2ee0*/  LEA.HI.X.SX32 R13, R15, R74, 0x1, P5 ;  /* 0x0000004a0f0d7211 */ /* 0x000fe200028f0eff */
[----:B------:R-:W-:Y:S01]  /*2ef0*/  IMAD R35, R20, UR4, RZ ;  /* 0x0000000414237c24 */ /* 0x000fe2000f8e02ff */
[----:B------:R-:W-:Y:S01]  /*2f00*/  LEA R18, P5, R21, R64, 0x1 ;  /* 0x0000004015127211 */ /* 0x000fe200078a08ff */
[----:B------:R-:W-:Y:S01]  /*2f10*/  IMAD R29, R45, UR4, RZ ;  /* 0x000000042d1d7c24 */ /* 0x000fe2000f8e02ff */
        /* <DEDUP_REMOVED lines=12> */
[----:B------:R-:W-:Y:S02]  /*2fe0*/  LEA R26, P2, R29, R64, 0x1 ;  /* 0x000000401d1a7211 */ /* 0x000fe400078408ff */
[----:B------:R-:W-:Y:S02]  /*2ff0*/  LEA.HI.X.SX32 R23, R25, R74, 0x1, P6 ;  /* 0x0000004a19177211 */ /* 0x000fe400030f0eff */
[----:B------:R-:W-:Y:S02]  /*3000*/  LEA R28, P6, R31, R64, 0x1 ;  /* 0x000000401f1c7211 */ /* 0x000fe400078c08ff */
[----:B------:R-:W-:Y:S01]  /*3010*/  LEA.HI.X.SX32 R25, R27, R74, 0x1, P5 ;  /* 0x0000004a1b197211 */ /* 0x000fe200028f0eff */
[----:B------:R-:W-:Y:S01]  /*3020*/  IMAD R41, R48, UR4, RZ ;  /* 0x0000000430297c24 */ /* 0x000fe2000f8e02ff */
[----:B------:R-:W-:Y:S02]  /*3030*/  LEA R30, P5, R33, R64, 0x1 ;  /* 0x00000040211e7211 */ /* 0x000fe400078a08ff */
[----:B------:R-:W-:-:S02]  /*3040*/  LEA.HI.X.SX32 R27, R29, R74, 0x1, P2 ;  /* 0x0000004a1d1b7211 */ /* 0x000fc400010f0eff */
[----:B------:R-:W-:Y:S01]  /*3050*/  LEA R32, P2, R35, R64, 0x1 ;  /* 0x0000004023207211 */ /* 0x000fe200078408ff */
[----:B------:R-:W-:Y:S01]  /*3060*/  IMAD R70, R36, UR4, RZ ;  /* 0x0000000424467c24 */ /* 0x000fe2000f8e02ff */
[----:B------:R-:W-:Y:S01]  /*3070*/  LEA.HI.X.SX32 R29, R31, R74, 0x1, P6 ;  /* 0x0000004a1f1d7211 */ /* 0x000fe200030f0eff */
[----:B------:R-:W-:Y:S01]  /*3080*/  IMAD R45, R49, UR4, RZ ;  /* 0x00000004312d7c24 */ /* 0x000fe2000f8e02ff */
[----:B------:R-:W-:Y:S02]  /*3090*/  LEA R34, P6, R37, R64, 0x1 ;  /* 0x0000004025227211 */ /* 0x000fe400078c08ff */
[----:B------:R-:W-:Y:S02]  /*30a0*/  LEA.HI.X.SX32 R31, R33, R74, 0x1, P5 ;  /* 0x0000004a211f7211 */ /* 0x000fe400028f0eff */
[----:B------:R-:W-:Y:S02]  /*30b0*/  LEA R36, P5, R39, R64, 0x1 ;  /* 0x0000004027247211 */ /* 0x000fe400078a08ff */
[----:B------:R-:W-:-:S02]  /*30c0*/  LEA.HI.X.SX32 R33, R35, R74, 0x1, P2 ;  /* 0x0000004a23217211 */ /* 0x000fc400010f0eff */
[----:B------:R-:W-:Y:S01]  /*30d0*/  LEA R38, P2, R41, R64, 0x1 ;  /* 0x0000004029267211 */ /* 0x000fe200078408ff */
[----:B------:R-:W-:Y:S01]  /*30e0*/  IMAD R49, R50, UR4, RZ ;  /* 0x0000000432317c24 */ /* 0x000fe2000f8e02ff */
[----:B------:R-:W-:Y:S01]  /*30f0*/  LEA.HI.X.SX32 R35, R37, R74, 0x1, P6 ;  /* 0x0000004a25237211 */ /* 0x000fe200030f0eff */
[----:B------:R-:W-:Y:S01]  /*3100*/  IMAD R51, R51, UR4, RZ ;  /* 0x0000000433337c24 */ /* 0x000fe2000f8e02ff */
        /* <DEDUP_REMOVED lines=23> */
[----:B------:R-:W-:Y:S02]  /*3280*/  LEA R56, P2, R59, R64, 0x1 ;  /* 0x000000403b387211 */ /* 0x000fe400078408ff */
[----:B------:R-:W-:Y:S02]  /*3290*/  LEA.HI.X.SX32 R53, R55, R74, 0x1, P6 ;  /* 0x0000004a37357211 */ /* 0x000fe400030f0eff */
[----:B------:R-:W-:Y:S02]  /*32a0*/  LEA R58, P6, R61, R64, 0x1 ;  /* 0x000000403d3a7211 */ /* 0x000fe400078c08ff */
[----:B------:R-:W-:Y:S02]  /*32b0*/  LEA.HI.X.SX32 R55, R57, R74, 0x1, P5 ;  /* 0x0000004a39377211 */ /* 0x000fe400028f0eff */
[----:B------:R-:W-:Y:S02]  /*32c0*/  LEA R60, P5, R63, R64, 0x1 ;  /* 0x000000403f3c7211 */ /* 0x000fe400078a08ff */
[----:B------:R-:W-:-:S02]  /*32d0*/  LEA.HI.X.SX32 R57, R59, R74, 0x1, P2 ;  /* 0x0000004a3b397211 */ /* 0x000fc400010f0eff */
[C---:B------:R-:W-:Y:S02]  /*32e0*/  LEA R62, P2, R66.reuse, R64, 0x1 ;  /* 0x00000040423e7211 */ /* 0x040fe400078408ff */
[----:B------:R-:W-:Y:S02]  /*32f0*/  LOP3.LUT R209, R141, 0x24, RZ, 0xfc, !PT ;  /* 0x000000248dd17812 */ /* 0x000fe400078efcff */
[-C--:B------:R-:W-:Y:S02]  /*3300*/  LEA.HI.X.SX32 R59, R61, R74.reuse, 0x1, P6 ;  /* 0x0000004a3d3b7211 */ /* 0x080fe400030f0eff */
[----:B------:R-:W-:Y:S02]  /*3310*/  LEA.HI.X.SX32 R61, R63, R74, 0x1, P5 ;  /* 0x0000004a3f3d7211 */ /* 0x000fe400028f0eff */
[----:B------:R-:W-:Y:S02]  /*3320*/  LEA R72, P6, R65, R80, 0x1 ;  /* 0x0000005041487211 */ /* 0x000fe400078c08ff */
[----:B------:R-:W-:-:S02]  /*3330*/  LEA.HI.X.SX32 R63, R66, R74, 0x1, P2 ;  /* 0x0000004a423f7211 */ /* 0x000fc400010f0eff */
[----:B------:R-:W-:Y:S02]  /*3340*/  ISETP.LT.AND P3, PT, R209, R88, P0 ;  /* 0x00000058d100720c */ /* 0x000fe40000761270 */
[C---:B------:R-:W-:Y:S02]  /*3350*/  LEA R64, P5, R70.reuse, R64, 0x1 ;  /* 0x0000004046407211 */ /* 0x040fe400078a08ff */
[----:B------:R-:W-:Y:S02]  /*3360*/  LEA R68, P2, R69, R80, 0x1 ;  /* 0x0000005045447211 */ /* 0x000fe400078408ff */
[----:B------:R-:W-:Y:S02]  /*3370*/  LEA.HI.X.SX32 R73, R65, R102, 0x1, P6 ;  /* 0x0000006641497211 */ /* 0x000fe400030f0eff */
[----:B------:R-:W-:Y:S02]  /*3380*/  LEA.HI.X.SX32 R65, R70, R74, 0x1, P5 ;  /* 0x0000004a46417211 */ /* 0x000fe400028f0eff */
[----:B------:R-:W-:-:S02]  /*3390*/  LEA.HI.X.SX32 R69, R69, R102, 0x1, P2 ;  /* 0x0000006645457211 */ /* 0x000fc400010f0eff */
[C---:B------:R-:W-:Y:S02]  /*33a0*/  LEA R70, P2, R71.reuse, R80, 0x1 ;  /* 0x0000005047467211 */ /* 0x040fe400078408ff */
[----:B------:R-:W-:Y:S02]  /*33b0*/  PRMT R136, RZ, 0x7610, R136 ;  /* 0x00007610ff887816 */ /* 0x000fe40000000088 */
[----:B------:R-:W-:Y:S02]  /*33c0*/  LEA.HI.X.SX32 R71, R71, R102, 0x1, P2 ;  /* 0x0000006647477211 */ /* 0x000fe400010f0eff */
[C---:B------:R-:W-:Y:S02]  /*33d0*/  LOP3.LUT R207, R141.reuse, 0x1c, RZ, 0xfc, !PT ;  /* 0x0000001c8dcf7812 */ /* 0x040fe400078efcff */
[C---:B------:R-:W-:Y:S01]  /*33e0*/  ISETP.LT.AND P2, PT, R141.reuse, R88, P0 ;  /* 0x000000588d00720c */ /* 0x040fe20000741270 */
[----:B------:R-:W2:Y:S01]  /*33f0*/  @P3 LDG.E.U16 R136, desc[UR20][R68.64] ;  /* 0x0000001444883981 */ /* 0x000ea2000c1e1500 */
[----:B------:R-:W-:-:S02]  /*3400*/  LOP3.LUT R211, R141, 0x2c, RZ, 0xfc, !PT ;  /* 0x0000002c8dd37812 */ /* 0x000fc400078efcff */
[----:B------:R-:W-:Y:S02]  /*3410*/  ISETP.LT.AND P4, PT, R207, R88, P0 ;  /* 0x00000058cf00720c */ /* 0x000fe40000781270 */
[----:B------:R-:W-:Y:S02]  /*3420*/  LEA R66, P3, R67, R80, 0x1 ;  /* 0x0000005043427211 */ /* 0x000fe400078608ff */
[----:B------:R-:W-:Y:S02]  /*3430*/  PRMT R246, RZ, 0x7610, R246 ;  /* 0x00007610fff67816 */ /* 0x000fe400000000f6 */
[----:B------:R-:W-:Y:S02]  /*3440*/  ISETP.LT.AND P6, PT, R211, R88, P0 ;  /* 0x00000058d300720c */ /* 0x000fe400007c1270 */
[----:B------:R-:W-:Y:S02]  /*3450*/  LEA.HI.X.SX32 R67, R67, R102, 0x1, P3 ;  /* 0x0000006643437211 */ /* 0x000fe400018f0eff */
[----:B------:R-:W-:-:S02]  /*3460*/  PRMT R109, RZ, 0x7610, R109 ;  /* 0x00007610ff6d7816 */ /* 0x000fc4000000006d */
[----:B------:R-:W-:Y:S01]  /*3470*/  LOP3.LUT R215, R141, 0x34, RZ, 0xfc, !PT ;  /* 0x000000348dd77812 */ /* 0x000fe200078efcff */
[----:B------:R-:W3:Y:S01]  /*3480*/  @P2 LDG.E.U16 R246, desc[UR20][R66.64] ;  /* 0x0000001442f62981 */ /* 0x000ee2000c1e1500 */
[----:B------:R-:W-:-:S03]  /*3490*/  PRMT R218, RZ, 0x7610, R218 ;  /* 0x00007610ffda7816 */ /* 0x000fc600000000da */
[----:B------:R-:W3:Y:S01]  /*34a0*/  @P4 LDG.E.U16 R109, desc[UR20][R72.64] ;  /* 0x00000014486d4981 */ /* 0x000ee2000c1e1500 */
[-C--:B------:R-:W-:Y:S02]  /*34b0*/  ISETP.LT.AND P4, PT, R215, R88.reuse, P0 ;  /* 0x00000058d700720c */ /* 0x080fe40000781270 */
[----:B------:R-:W-:Y:S01]  /*34c0*/  LOP3.LUT R213, R141, 0x2, RZ, 0xfc, !PT ;  /* 0x000000028dd57812 */ /* 0x000fe200078efcff */
[----:B------:R0:W3:Y:S01]  /*34d0*/  @P6 LDG.E.U16 R218, desc[UR20][R70.64] ;  /* 0x0000001446da6981 */ /* 0x0000e2000c1e1500 */
[----:B------:R-:W-:Y:S02]  /*34e0*/  PRMT R137, RZ, 0x7610, R137 ;  /* 0x00007610ff897816 */ /* 0x000fe40000000089 */
[----:B------:R-:W-:Y:S02]  /*34f0*/  ISETP.LT.AND P3, PT, R213, R88, P0 ;  /* 0x00000058d500720c */ /* 0x000fe40000761270 */
[-C--:B0-----:R-:W-:Y:S02]  /*3500*/  LEA R70, P2, R85, R80.reuse, 0x1 ;  /* 0x0000005055467211 */ /* 0x081fe400078408ff */
[----:B------:R-:W-:-:S02]  /*3510*/  LEA R68, P5, R75, R80, 0x1 ;  /* 0x000000504b447211 */ /* 0x000fc400078a08ff */
[-C--:B------:R-:W-:Y:S02]  /*3520*/  LEA.HI.X.SX32 R71, R85, R102.reuse, 0x1, P2 ;  /* 0x0000006655477211 */ /* 0x080fe400010f0eff */
[----:B------:R-:W-:Y:S01]  /*3530*/  LOP3.LUT R225, R141, 0x3c, RZ, 0xfc, !PT ;  /* 0x0000003c8de17812 */ /* 0x000fe200078efcff */
[----:B------:R-:W-:Y:S01]  /*3540*/  IMAD R91, R138, 0x2, R91 ;  /* 0x000000028a5b7824 */ /* 0x000fe200078e025b */
[----:B------:R-:W-:Y:S01]  /*3550*/  PRMT R140, RZ, 0x7610, R140 ;  /* 0x00007610ff8c7816 */ /* 0x000fe2000000008c */
[----:B------:R0:W3:Y:S01]  /*3560*/  @P4 LDG.E.U16 R137, desc[UR20][R70.64] ;  /* 0x0000001446894981 */ /* 0x0000e2000c1e1500 */
[C---:B------:R-:W-:Y:S02]  /*3570*/  LEA.HI R217, R98.reuse, 0xe, RZ, 0x1a ;  /* 0x0000000e62d97811 */ /* 0x040fe400078fd0ff */
[----:B------:R-:W-:Y:S02]  /*3580*/  LEA.HI.X.SX32 R69, R75, R102, 0x1, P5 ;  /* 0x000000664b457211 */ /* 0x000fe400028f0eff */
[----:B------:R-:W-:-:S02]  /*3590*/  LEA.HI R221, R98, 0x2e, RZ, 0x1a ;  /* 0x0000002e62dd7811 */ /* 0x000fc400078fd0ff */
[----:B------:R-:W-:Y:S01]  /*35a0*/  LEA R84, P4, R81, R80, 0x1 ;  /* 0x0000005051547211 */ /* 0x000fe200078808ff */
[----:B------:R-:W5:Y:S01]  /*35b0*/  @P3 LDG.E.U16 R140, desc[UR20][R68.64] ;  /* 0x00000014448c3981 */ /* 0x000f62000c1e1500 */
[----:B------:R-:W-:Y:S01]  /*35c0*/  ISETP.LT.AND P2, PT, R225, R88, P0 ;  /* 0x00000058e100720c */ /* 0x000fe20000741270 */
[----:B------:R-:W-:Y:S01]  /*35d0*/  IMAD R75, R217, R138, RZ ;  /* 0x0000008ad94b7224 */ /* 0x000fe200078e02ff */
[----:B------:R-:W-:Y:S01]  /*35e0*/  LEA R92, P5, R91, R80, 0x1 ;  /* 0x000000505b5c7211 */ /* 0x000fe200078a08ff */
[----:B------:R-:W-:Y:S01]  /*35f0*/  IMAD R119, R221, R138, RZ ;  /* 0x0000008add777224 */ /* 0x000fe200078e02ff */
[----:B------:R-:W-:Y:S02]  /*3600*/  LEA.HI.X.SX32 R85, R81, R102, 0x1, P4 ;  /* 0x0000006651557211 */ /* 0x000fe400020f0eff */
[-C--:B------:R-:W-:Y:S02]  /*3610*/  LEA R90, P4, R89, R80.reuse, 0x1 ;  /* 0x00000050595a7211 */ /* 0x080fe400078808ff */
[----:B------:R-:W-:-:S02]  /*3620*/  LEA R72, P6, R79, R80, 0x1 ;  /* 0x000000504f487211 */ /* 0x000fc400078c08ff */
[-C--:B------:R-:W-:Y:S02]  /*3630*/  LEA.HI.X.SX32 R93, R91, R102.reuse, 0x1, P5 ;  /* 0x000000665b5d7211 */ /* 0x080fe400028f0eff */
[----:B------:R-:W-:Y:S02]  /*3640*/  PRMT R220, RZ, 0x7610, R220 ;  /* 0x00007610ffdc7816 */ /* 0x000fe400000000dc */
[----:B------:R-:W-:Y:S02]  /*3650*/  LEA.HI R219, R98, 0x1e, RZ, 0x1a ;  /* 0x0000001e62db7811 */ /* 0x000fe400078fd0ff */
[-C--:B------:R-:W-:Y:S02]  /*3660*/  LEA.HI.X.SX32 R91, R89, R102.reuse, 0x1, P4 ;  /* 0x00000066595b7211 */ /* 0x080fe400020f0eff */
[----:B------:R-:W-:Y:S01]  /*3670*/  LEA.HI.X.SX32 R73, R79, R102, 0x1, P6 ;  /* 0x000000664f497211 */ /* 0x000fe200030f0eff */
[----:B------:R-:W5:Y:S01]  /*3680*/  @P2 LDG.E.U16 R220, desc[UR20][R92.64] ;  /* 0x000000145cdc2981 */ /* 0x000f62000c1e1500 */
[----:B------:R-:W-:-:S02]  /*3690*/  LEA R86, P3, R87, R80, 0x1 ;  /* 0x0000005057567211 */ /* 0x000fc400078608ff */
[-C--:B------:R-:W-:Y:S02]  /*36a0*/  LEA R74, P4, R75, R80.reuse, 0x1 ;  /* 0x000000504b4a7211 */ /* 0x080fe400078808ff */
[----:B------:R-:W-:Y:S02]  /*36b0*/  LEA R78, P6, R119, R80, 0x1 ;  /* 0x00000050774e7211 */ /* 0x000fe400078c08ff */
[C---:B------:R-:W-:Y:S02]  /*36c0*/  LOP3.LUT R227, R141.reuse, 0x16, RZ, 0xfc, !PT ;  /* 0x000000168de37812 */ /* 0x040fe400078efcff */
[C---:B------:R-:W-:Y:S02]  /*36d0*/  LOP3.LUT R229, R141.reuse, 0x26, RZ, 0xfc, !PT ;  /* 0x000000268de57812 */ /* 0x040fe400078efcff */
[C---:B------:R-:W-:Y:S02]  /*36e0*/  LOP3.LUT R231, R141.reuse, 0x36, RZ, 0xfc, !PT ;  /* 0x000000368de77812 */ /* 0x040fe400078efcff */
[----:B------:R-:W-:Y:S01]  /*36f0*/  LOP3.LUT R233, R141, 0x4, RZ, 0xfc, !PT ;  /* 0x000000048de97812 */ /* 0x000fe200078efcff */
[----:B------:R-:W-:Y:S01]  /*3700*/  IMAD R99, R219, R138, RZ ;  /* 0x0000008adb637224 */ /* 0x000fe200078e02ff */
[----:B------:R-:W-:-:S02]  /*3710*/  LEA.HI R223, R98, 0x3e, RZ, 0x1a ;  /* 0x0000003e62df7811 */ /* 0x000fc400078fd0ff */
[----:B0-----:R-:W-:Y:S02]  /*3720*/  LEA R70, P5, R77, R80, 0x1 ;  /* 0x000000504d467211 */ /* 0x001fe400078a08ff */
[-C--:B------:R-:W-:Y:S02]  /*3730*/  LEA.HI.X.SX32 R87, R87, R102.reuse, 0x1, P3 ;  /* 0x0000006657577211 */ /* 0x080fe400018f0eff */
[-C--:B------:R-:W-:Y:S02]  /*3740*/  LEA.HI.X.SX32 R75, R75, R102.reuse, 0x1, P4 ;  /* 0x000000664b4b7211 */ /* 0x080fe400020f0eff */
[----:B------:R-:W-:Y:S02]  /*3750*/  LEA.HI.X.SX32 R79, R119, R102, 0x1, P6 ;  /* 0x00000066774f7211 */ /* 0x000fe400030f0eff */
[-C--:B------:R-:W-:Y:S02]  /*3760*/  ISETP.LT.AND P3, PT, R227, R88.reuse, P0 ;  /* 0x00000058e300720c */ /* 0x080fe40000761270 */
[----:B------:R-:W-:-:S02]  /*3770*/  ISETP.LT.AND P4, PT, R229, R88, P0 ;  /* 0x00000058e500720c */ /* 0x000fc40000781270 */
[-C--:B------:R-:W-:Y:S02]  /*3780*/  ISETP.LT.AND P6, PT, R231, R88.reuse, P0 ;  /* 0x00000058e700720c */ /* 0x080fe400007c1270 */
[----:B------:R-:W-:Y:S01]  /*3790*/  ISETP.LT.AND P2, PT, R233, R88, P0 ;  /* 0x00000058e900720c */ /* 0x000fe20000741270 */
[----:B------:R-:W-:Y:S01]  /*37a0*/  IMAD R121, R223, R138, RZ ;  /* 0x0000008adf797224 */ /* 0x000fe200078e02ff */
[----:B------:R-:W-:Y:S02]  /*37b0*/  LEA.HI.X.SX32 R71, R77, R102, 0x1, P5 ;  /* 0x000000664d477211 */ /* 0x000fe400028f0eff */
[----:B------:R-:W-:Y:S02]  /*37c0*/  LEA R76, P5, R99, R80, 0x1 ;  /* 0x00000050634c7211 */ /* 0x000fe400078a08ff */
[----:B------:R-:W-:Y:S02]  /*37d0*/  PRMT R222, RZ, 0x7610, R222 ;  /* 0x00007610ffde7816 */ /* 0x000fe400000000de */
[----:B------:R-:W-:-:S02]  /*37e0*/  PRMT R224, RZ, 0x7610, R224 ;  /* 0x00007610ffe07816 */ /* 0x000fc400000000e0 */
[----:B------:R-:W-:Y:S02]  /*37f0*/  PRMT R226, RZ, 0x7610, R226 ;  /* 0x00007610ffe27816 */ /* 0x000fe400000000e2 */
[----:B------:R-:W-:Y:S01]  /*3800*/  PRMT R244, RZ, 0x7610, R244 ;  /* 0x00007610fff47816 */ /* 0x000fe200000000f4 */
[----:B------:R0:W5:Y:S01]  /*3810*/  @P3 LDG.E.U16 R222, desc[UR20][R84.64] ;  /* 0x0000001454de3981 */ /* 0x000162000c1e1500 */
[----:B------:R-:W-:Y:S02]  /*3820*/  LEA.HI.X.SX32 R77, R99, R102, 0x1, P5 ;  /* 0x00000066634d7211 */ /* 0x000fe400028f0eff */
[----:B------:R-:W-:Y:S01]  /*3830*/  LEA R80, P5, R121, R80, 0x1 ;  /* 0x0000005079507211 */ /* 0x000fe200078a08ff */
[----:B------:R1:W5:Y:S01]  /*3840*/  @P4 LDG.E.U16 R224, desc[UR20][R86.64] ;  /* 0x0000001456e04981 */ /* 0x000362000c1e1500 */
[----:B------:R-:W-:Y:S02]  /*3850*/  LOP3.LUT R235, R141, 0x6, RZ, 0xfc, !PT ;  /* 0x000000068deb7812 */ /* 0x000fe400078efcff */
[----:B------:R-:W-:Y:S01]  /*3860*/  LEA.HI.X.SX32 R81, R121, R102, 0x1, P5 ;  /* 0x0000006679517211 */ /* 0x000fe200028f0eff */
[----:B------:R0:W5:Y:S01]  /*3870*/  @P6 LDG.E.U16 R226, desc[UR20][R90.64] ;  /* 0x000000145ae26981 */ /* 0x000162000c1e1500 */
[----:B------:R-:W-:-:S02]  /*3880*/  ISETP.LT.AND P6, PT, R235, R88, P0 ;  /* 0x00000058eb00720c */ /* 0x000fc400007c1270 */
[-C--:B------:R-:W-:Y:S01]  /*3890*/  ISETP.LT.AND P5, PT, R217, R88.reuse, P0 ;  /* 0x00000058d900720c */ /* 0x080fe200007a1270 */
[----:B------:R-:W5:Y:S01]  /*38a0*/  @P2 LDG.E.U16 R244, desc[UR20][R70.64] ;  /* 0x0000001446f42981 */ /* 0x000f62000c1e1500 */
[-C--:B------:R-:W-:Y:S02]  /*38b0*/  ISETP.LT.AND P4, PT, R219, R88.reuse, P0 ;  /* 0x00000058db00720c */ /* 0x080fe40000781270 */
[-C--:B------:R-:W-:Y:S02]  /*38c0*/  ISETP.LT.AND P3, PT, R221, R88.reuse, P0 ;  /* 0x00000058dd00720c */ /* 0x080fe40000761270 */
[-C--:B------:R-:W-:Y:S02]  /*38d0*/  ISETP.LT.AND P2, PT, R223, R88.reuse, P0 ;  /* 0x00000058df00720c */ /* 0x080fe40000741270 */
[----:B------:R-:W-:Y:S02]  /*38e0*/  ISETP.LT.AND P0, PT, R94, R88, P0 ;  /* 0x000000585e00720c */ /* 0x000fe40000701270 */
[----:B------:R-:W-:-:S02]  /*38f0*/  PRMT R242, RZ, 0x7610, R242 ;  /* 0x00007610fff27816 */ /* 0x000fc400000000f2 */
[----:B------:R-:W-:Y:S02]  /*3900*/  PRMT R240, RZ, 0x7610, R240 ;  /* 0x00007610fff07816 */ /* 0x000fe400000000f0 */
[----:B------:R-:W-:Y:S02]  /*3910*/  PRMT R238, RZ, 0x7610, R238 ;  /* 0x00007610ffee7816 */ /* 0x000fe400000000ee */
[----:B------:R-:W-:Y:S01]  /*3920*/  PRMT R236, RZ, 0x7610, R236 ;  /* 0x00007610ffec7816 */ /* 0x000fe200000000ec */
[----:B------:R-:W5:Y:S01]  /*3930*/  @P6 LDG.E.U16 R242, desc[UR20][R72.64] ;  /* 0x0000001448f26981 */ /* 0x000f62000c1e1500 */
[----:B------:R-:W-:Y:S02]  /*3940*/  PRMT R234, RZ, 0x7610, R234 ;  /* 0x00007610ffea7816 */ /* 0x000fe400000000ea */
[----:B------:R-:W-:Y:S01]  /*3950*/  PRMT R232, RZ, 0x7610, R232 ;  /* 0x00007610ffe87816 */ /* 0x000fe200000000e8 */
[----:B------:R-:W5:Y:S01]  /*3960*/  @P5 LDG.E.U16 R240, desc[UR20][R74.64] ;  /* 0x000000144af05981 */ /* 0x000f62000c1e1500 */
[----:B------:R-:W-:-:S02]  /*3970*/  PRMT R230, RZ, 0x7610, R230 ;  /* 0x00007610ffe67816 */ /* 0x000fc400000000e6 */
[----:B------:R-:W-:Y:S01]  /*3980*/  PRMT R214, RZ, 0x7610, R214 ;  /* 0x00007610ffd67816 */ /* 0x000fe200000000d6 */
[----:B------:R-:W5:Y:S01]  /*3990*/  @P4 LDG.E.U16 R238, desc[UR20][R76.64] ;  /* 0x000000144cee4981 */ /* 0x000f62000c1e1500 */
        /* <DEDUP_REMOVED lines=42> */
[----:B------:R-:W-:-:S03]  /*3c40*/  PRMT R89, RZ, 0x7610, R89 ;  /* 0x00007610ff597816 */ /* 0x000fc60000000059 */
[----:B------:R-:W5:Y:S04]  /*3c50*/  @P0 LDG.E.U16 R194, desc[UR20][R36.64] ;  /* 0x0000001424c20981 */ /* 0x000f68000c1e1500 */
        /* <DEDUP_REMOVED lines=18> */
[----:B------:R-:W5:Y:S01]  /*3d80*/  @P0 LDG.E.U16 R89, desc[UR20][R64.64] ;  /* 0x0000001440590981 */ /* 0x000f62000c1e1500 */
[----:B0-----:R-:W-:-:S02]  /*3d90*/  SHF.R.S32.HI R84, RZ, 0x1f, R83 ;  /* 0x0000001fff547819 */ /* 0x001fc40000011453 */
[----:B------:R-:W-:Y:S01]  /*3da0*/  SHF.R.S32.HI R85, RZ, 0x6, R98 ;  /* 0x00000006ff557819 */ /* 0x000fe20000011462 */
[----:B------:R-:W-:-:S04]  /*3db0*/  @!UP1 UIADD3 UR4, UPT, UPT, -UR6, 0x100000, URZ ;  /* 0x0010000006049890 */ /* 0x000fc8000fffe1ff */
[----:B------:R-:W-:Y:S02]  /*3dc0*/  @!UP1 USHF.L.U32 UR5, UR4, 0xb, URZ ;  /* 0x0000000b04059899 */ /* 0x000fe400080006ff */
[----:B------:R-:W-:Y:S01]  /*3dd0*/  @!UP1 USHF.L.U32 UR4, UR4, 0x1, URZ ;  /* 0x0000000104049899 */ /* 0x000fe200080006ff */
[----:B------:R-:W-:Y:S01]  /*3de0*/  IMAD.SHL.U32 R173, R94, 0x2, RZ ;  /* 0x000000025ead7824 */ /* 0x000fe200078e00ff */
[----:B------:R-:W-:Y:S02]  /*3df0*/  SHF.L.U64.HI R83, R83, 0x1, R84 ;  /* 0x0000000153537819 */ /* 0x000fe40000010254 */
[----:B------:R-:W-:Y:S02]  /*3e00*/  SGXT R84, R85, 0x1 ;  /* 0x000000015554781a */ /* 0x000fe40000000200 */
[----:B------:R-:W-:Y:S02]  /*3e10*/  SHF.R.S32.HI R114, RZ, 0x1f, R117 ;  /* 0x0000001fff727819 */ /* 0x000fe40000011475 */
[----:B------:R-:W-:Y:S01]  /*3e20*/  LEA R228, P2, R117, R82, 0x1 ;  /* 0x0000005275e47211 */ /* 0x000fe200078408ff */
[----:B------:R-:W-:Y:S01]  /*3e30*/  VOTEU.ALL UP2, P1 ;  /* 0x0000000000ff7886 */ /* 0x000fe20000840000 */
[----:B------:R-:W-:-:S02]  /*3e40*/  LOP3.LUT R173, R173, 0x90, R84, 0x78, !PT ;  /* 0x00000090adad7812 */ /* 0x000fc400078e7854 */
[-C--:B------:R-:W-:Y:S02]  /*3e50*/  LEA.HI.X R114, R117, R83.reuse, R114, 0x1, P2 ;  /* 0x0000005375727211 */ /* 0x080fe400010f0c72 */
[----:B------:R-:W-:Y:S01]  /*3e60*/  SHF.R.S32.HI R84, RZ, 0x1f, R103 ;  /* 0x0000001fff547819 */ /* 0x000fe20000011467 */
[----:B------:R0:W0:Y:S01]  /*3e70*/  @!UP2 SYNCS.EXCH.64 URZ, [UR9+0x8008], UR4 ;  /* 0x0080080409ffa5b2 */ /* 0x0000220008000100 */
[-C--:B------:R-:W-:Y:S01]  /*3e80*/  LEA R102, P2, R103, R82.reuse, 0x1 ;  /* 0x0000005267667211 */ /* 0x080fe200078408ff */
[----:B--2---:R2:W-:Y:S01]  /*3e90*/  STS.U16 [R173+UR9+0x400], R128 ;  /* 0x00040080ad007988 */ /* 0x0045e20008000409 */
[----:B-1----:R-:W-:Y:S02]  /*3ea0*/  SHF.R.S32.HI R86, RZ, 0x1f, R113 ;  /* 0x0000001fff567819 */ /* 0x002fe40000011471 */
[----:B------:R-:W-:Y:S02]  /*3eb0*/  LEA R92, P3, R113, R82, 0x1 ;  /* 0x00000052715c7211 */ /* 0x000fe400078608ff */
[----:B------:R-:W-:Y:S01]  /*3ec0*/  LEA.HI.X R103, R103, R83, R84, 0x1, P2 ;  /* 0x0000005367677211 */ /* 0x000fe200010f0c54 */
[----:B------:R-:W-:Y:S01]  /*3ed0*/  IMAD R84, R227, R138, RZ ;  /* 0x0000008ae3547224 */ /* 0x000fe200078e02ff */
[----:B------:R-:W-:-:S02]  /*3ee0*/  LOP3.LUT R143, R173, 0x20, RZ, 0x3c, !PT ;  /* 0x00000020ad8f7812 */ /* 0x000fc400078e3cff */
[----:B------:R-:W-:Y:S01]  /*3ef0*/  SHF.R.S32.HI R90, RZ, 0x1f, R111 ;  /* 0x0000001fff5a7819 */ /* 0x000fe2000001146f */
[----:B--2---:R-:W-:Y:S01]  /*3f00*/  IMAD R128, R181, R138, RZ ;  /* 0x0000008ab5807224 */ /* 0x004fe200078e02ff */
[-C--:B------:R-:W-:Y:S01]  /*3f10*/  LEA R110, P4, R111, R82.reuse, 0x1 ;  /* 0x000000526f6e7211 */ /* 0x080fe200078808ff */
[----:B----4-:R-:W-:Y:S01]  /*3f20*/  STS.U16 [R173+UR9+0x800], R130 ;  /* 0x00080082ad007988 */ /* 0x010fe20008000409 */
[----:B------:R-:W-:Y:S01]  /*3f30*/  ISETP.NE.U32.AND P0, PT, R106, RZ, PT ;  /* 0x000000ff6a00720c */ /* 0x000fe20003f05070 */
[----:B------:R-:W-:Y:S01]  /*3f40*/  IMAD.SHL.U32 R119, R84, 0x2, RZ ;  /* 0x0000000254777824 */ /* 0x000fe200078e00ff */
[----:B------:R-:W-:Y:S01]  /*3f50*/  LEA.HI.X R93, R113, R83, R86, 0x1, P3 ;  /* 0x00000053715d7211 */ /* 0x000fe200018f0c56 */
[----:B------:R-:W-:Y:S01]  /*3f60*/  STS.U16 [R173+UR9+0xc00], R132 ;  /* 0x000c0084ad007988 */ /* 0x000fe20008000409 */
[----:B------:R-:W-:Y:S01]  /*3f70*/  SHF.R.S32.HI R86, RZ, 0x1f, R107 ;  /* 0x0000001fff567819 */ /* 0x000fe2000001146b */
[----:B------:R-:W-:Y:S01]  /*3f80*/  IMAD.SHL.U32 R123, R128, 0x2, RZ ;  /* 0x00000002807b7824 */ /* 0x000fe200078e00ff */
[----:B------:R-:W-:Y:S01]  /*3f90*/  SHF.R.S32.HI R142, RZ, 0x1f, R115 ;  /* 0x0000001fff8e7819 */ /* 0x000fe20000011473 */
[----:B------:R-:W-:Y:S01]  /*3fa0*/  STS.U16 [R173+UR9+0x1000], R134 ;  /* 0x00100086ad007988 */ /* 0x000fe20008000409 */
[----:B------:R-:W-:-:S02]  /*3fb0*/  LEA R106, P3, R107, R82, 0x1 ;  /* 0x000000526b6a7211 */ /* 0x000fc400078608ff */
[----:B------:R-:W-:Y:S01]  /*3fc0*/  LEA R216, P5, R115, R82, 0x1 ;  /* 0x0000005273d87211 */ /* 0x000fe200078a08ff */
[----:B------:R1:W-:Y:S01]  /*3fd0*/  STS.U16 [R173+UR9+0x1400], R118 ;  /* 0x00140076ad007988 */ /* 0x0003e20008000409 */
[-C--:B------:R-:W-:Y:S01]  /*3fe0*/  LEA.HI.X R111, R111, R83.reuse, R90, 0x1, P4 ;  /* 0x000000536f6f7211 */ /* 0x080fe200020f0c5a */
[----:B------:R-:W-:Y:S02]  /*3ff0*/  IMAD R90, R185, R138, RZ ;  /* 0x0000008ab95a7224 */ /* 0x000fe400078e02ff */
[----:B------:R-:W-:Y:S04]  /*4000*/  STS.U16 [R173+UR9+0x1800], R120 ;  /* 0x00180078ad007988 */ /* 0x000fe80008000409 */
[----:B------:R-:W-:Y:S04]  /*4010*/  STS.U16 [R173+UR9+0x1c00], R122 ;  /* 0x001c007aad007988 */ /* 0x000fe80008000409 */
[----:B---3--:R-:W-:Y:S04]  /*4020*/  STS.U16 [R173+UR9], R246 ;  /* 0x000000f6ad007988 */ /* 0x008fe80008000409 */
[----:B------:R2:W-:Y:S01]  /*4030*/  STS.U16 [R143+UR9+0x900], R124 ;  /* 0x0009007c8f007988 */ /* 0x0005e20008000409 */
[-C--:B------:R-:W-:Y:S01]  /*4040*/  LEA.HI.X R107, R107, R83.reuse, R86, 0x1, P3 ;  /* 0x000000536b6b7211 */ /* 0x080fe200018f0c56 */
[----:B------:R-:W-:Y:S01]  /*4050*/  IMAD.HI R128, R128, 0x2, RZ ;  /* 0x0000000280807827 */ /* 0x000fe200078e02ff */
[----:B------:R-:W-:Y:S01]  /*4060*/  LEA.HI.X R115, R115, R83, R142, 0x1, P5 ;  /* 0x0000005373737211 */ /* 0x000fe200028f0c8e */
[----:B------:R3:W-:Y:S01]  /*4070*/  STS.U16 [R143+UR9+0x1100], R126 ;  /* 0x0011007e8f007988 */ /* 0x0007e20008000409 */
[----:B-1----:R-:W-:Y:S01]  /*4080*/  IADD3 R118, P2, P3, R119, UR12, R82 ;  /* 0x0000000c77767c10 */ /* 0x002fe2000fb5e052 */
[----:B------:R-:W-:-:S02]  /*4090*/  IMAD.SHL.U32 R127, R90, 0x2, RZ ;  /* 0x000000025a7f7824 */ /* 0x000fc400078e00ff */
[-C--:B--2---:R-:W-:Y:S01]  /*40a0*/  IMAD R124, R207, R138.reuse, RZ ;  /* 0x0000008acf7c7224 */ /* 0x084fe200078e02ff */
[----:B------:R-:W-:Y:S01]  /*40b0*/  IADD3 R122, P4, P5, R123, UR12, R82 ;  /* 0x0000000c7b7a7c10 */ /* 0x000fe2000fd9e052 */
[----:B------:R-:W-:Y:S02]  /*40c0*/  IMAD R120, R183, R138, RZ ;  /* 0x0000008ab7787224 */ /* 0x000fe400078e02ff */
[----:B---3--:R-:W-:-:S04]  /*40d0*/  IMAD.HI R126, R84, 0x2, RZ ;  /* 0x00000002547e7827 */ /* 0x008fc800078e02ff */
[----:B------:R-:W-:Y:S02]  /*40e0*/  IMAD.SHL.U32 R131, R124, 0x2, RZ ;  /* 0x000000027c837824 */ /* 0x000fe400078e00ff */
[----:B------:R-:W-:Y:S01]  /*40f0*/  IMAD R86, R195, R138, RZ ;  /* 0x0000008ac3567224 */ /* 0x000fe200078e02ff */
[--C-:B------:R-:W-:Y:S01]  /*4100*/  IADD3.X R119, PT, PT, R126, UR13, R83.reuse, P2, P3 ;  /* 0x0000000d7e777c10 */ /* 0x100fe200097e6453 */
[----:B------:R-:W-:Y:S01]  /*4110*/  IMAD.HI R90, R90, 0x2, RZ ;  /* 0x000000025a5a7827 */ /* 0x000fe200078e02ff */
[----:B------:R-:W-:Y:S01]  /*4120*/  IADD3.X R123, PT, PT, R128, UR13, R83, P4, P5 ;  /* 0x0000000d807b7c10 */ /* 0x000fe2000a7ea453 */
[----:B------:R1:W-:Y:S01]  /*4130*/  STS.U16 [R143+UR9+0x500], R112 ;  /* 0x000500708f007988 */ /* 0x0003e20008000409 */
[--C-:B------:R-:W-:Y:S01]  /*4140*/  IADD3 R126, P2, P3, R127, UR12, R82.reuse ;  /* 0x0000000c7f7e7c10 */ /* 0x100fe2000fb5e052 */
[----:B------:R-:W-:Y:S01]  /*4150*/  IMAD.HI R124, R124, 0x2, RZ ;  /* 0x000000027c7c7827 */ /* 0x000fe200078e02ff */
[----:B------:R-:W-:Y:S01]  /*4160*/  IADD3 R130, P4, P5, R131, UR12, R82 ;  /* 0x0000000c83827c10 */ /* 0x000fe2000fd9e052 */
[----:B-----5:R2:W-:Y:S02]  /*4170*/  STS.U16 [R143+UR9+0xd00], R116 ;  /* 0x000d00748f007988 */ /* 0x0205e40008000409 */
[----:B------:R-:W-:-:S02]  /*4180*/  IMAD.SHL.U32 R135, R120, 0x2, RZ ;  /* 0x0000000278877824 */ /* 0x000fc400078e00ff */
[----:B------:R-:W-:Y:S02]  /*4190*/  IMAD.SHL.U32 R133, R86, 0x2, RZ ;  /* 0x0000000256857824 */ /* 0x000fe400078e00ff */
[-C--:B-1----:R-:W-:Y:S01]  /*41a0*/  IMAD R112, R229, R138.reuse, RZ ;  /* 0x0000008ae5707224 */ /* 0x082fe200078e02ff */
[--C-:B------:R-:W-:Y:S01]  /*41b0*/  IADD3.X R127, PT, PT, R90, UR13, R83.reuse, P2, P3 ;  /* 0x0000000d5a7f7c10 */ /* 0x100fe200097e6453 */
[----:B--2---:R-:W-:Y:S01]  /*41c0*/  IMAD R116, R209, R138, RZ ;  /* 0x0000008ad1747224 */ /* 0x004fe200078e02ff */
[----:B------:R-:W-:Y:S01]  /*41d0*/  IADD3.X R131, PT, PT, R124, UR13, R83, P4, P5 ;  /* 0x0000000d7c837c10 */ /* 0x000fe2000a7ea453 */
[----:B------:R-:W-:Y:S01]  /*41e0*/  IMAD.HI R120, R120, 0x2, RZ ;  /* 0x0000000278787827 */ /* 0x000fe200078e02ff */
[----:B------:R1:W-:Y:S01]  /*41f0*/  STS.U16 [R143+UR9+0x1d00], R108 ;  /* 0x001d006c8f007988 */ /* 0x0003e20008000409 */
[--C-:B------:R-:W-:Y:S02]  /*4200*/  IADD3 R134, P2, P3, R135, UR12, R82.reuse ;  /* 0x0000000c87867c10 */ /* 0x100fe4000fb5e052 */
[----:B------:R-:W-:Y:S01]  /*4210*/  IMAD.HI R86, R86, 0x2, RZ ;  /* 0x0000000256567827 */ /* 0x000fe200078e02ff */
[----:B------:R-:W-:-:S03]  /*4220*/  IADD3 R132, P4, P5, R133, UR12, R82 ;  /* 0x0000000c85847c10 */ /* 0x000fc6000fd9e052 */
[----:B------:R-:W-:Y:S02]  /*4230*/  IMAD.SHL.U32 R129, R116, 0x2, RZ ;  /* 0x0000000274817824 */ /* 0x000fe400078e00ff */
[----:B------:R-:W-:Y:S02]  /*4240*/  IMAD.SHL.U32 R125, R112, 0x2, RZ ;  /* 0x00000002707d7824 */ /* 0x000fe400078e00ff */
[-C--:B------:R-:W-:Y:S02]  /*4250*/  IMAD R85, R187, R138.reuse, RZ ;  /* 0x0000008abb557224 */ /* 0x080fe400078e02ff */
[----:B-1----:R-:W-:Y:S01]  /*4260*/  IMAD R108, R197, R138, RZ ;  /* 0x0000008ac56c7224 */ /* 0x002fe200078e02ff */
[----:B------:R-:W-:Y:S01]  /*4270*/  LOP3.LUT R142, R173, 0x40, RZ, 0x3c, !PT ;  /* 0x00000040ad8e7812 */ /* 0x000fe200078e3cff */
[----:B------:R-:W-:Y:S01]  /*4280*/  IMAD.HI R116, R116, 0x2, RZ ;  /* 0x0000000274747827 */ /* 0x000fe200078e02ff */
[--C-:B------:R-:W-:Y:S01]  /*4290*/  IADD3.X R135, PT, PT, R120, UR13, R83.reuse, P2, P3 ;  /* 0x0000000d78877c10 */ /* 0x100fe200097e6453 */
[----:B------:R1:W-:Y:S01]  /*42a0*/  STS.U16 [R143+UR9+0x1500], R100 ;  /* 0x001500648f007988 */ /* 0x0003e20008000409 */
[----:B------:R-:W-:Y:S01]  /*42b0*/  IADD3.X R133, PT, PT, R86, UR13, R83, P4, P5 ;  /* 0x0000000d56857c10 */ /* 0x000fe2000a7ea453 */
[----:B------:R-:W-:Y:S01]  /*42c0*/  IMAD.HI R112, R112, 0x2, RZ ;  /* 0x0000000270707827 */ /* 0x000fe200078e02ff */
[--C-:B------:R-:W-:Y:S01]  /*42d0*/  IADD3 R128, P2, P3, R129, UR12, R82.reuse ;  /* 0x0000000c81807c10 */ /* 0x100fe2000fb5e052 */
[----:B------:R2:W-:Y:S01]  /*42e0*/  STS.U16 [R143+UR9+0x1900], R104 ;  /* 0x001900688f007988 */ /* 0x0005e20008000409 */
[----:B------:R-:W-:Y:S01]  /*42f0*/  IADD3 R124, P4, P5, R125, UR12, R82 ;  /* 0x0000000c7d7c7c10 */ /* 0x000fe2000fd9e052 */
[----:B------:R-:W-:-:S02]  /*4300*/  IMAD.SHL.U32 R121, R85, 0x2, RZ ;  /* 0x0000000255797824 */ /* 0x000fc400078e00ff */
[----:B------:R-:W-:Y:S01]  /*4310*/  IMAD.HI R84, R85, 0x2, RZ ;  /* 0x0000000255547827 */ /* 0x000fe200078e02ff */
[----:B------:R-:W-:Y:S03]  /*4320*/  STS.U16 [R143+UR9+0x100], R140 ;  /* 0x0001008c8f007988 */ /* 0x000fe60008000409 */
[C---:B------:R-:W-:Y:S02]  /*4330*/  IMAD.SHL.U32 R117, R108.reuse, 0x2, RZ ;  /* 0x000000026c757824 */ /* 0x040fe400078e00ff */
[-C--:B-1----:R-:W-:Y:S02]  /*4340*/  IMAD R100, R189, R138.reuse, RZ ;  /* 0x0000008abd647224 */ /* 0x082fe400078e02ff */
[-C--:B------:R-:W-:Y:S02]  /*4350*/  IMAD R85, R199, R138.reuse, RZ ;  /* 0x0000008ac7557224 */ /* 0x080fe400078e02ff */
[----:B--2---:R-:W-:Y:S01]  /*4360*/  IMAD R104, R211, R138, RZ ;  /* 0x0000008ad3687224 */ /* 0x004fe200078e02ff */
[----:B------:R1:W-:Y:S01]  /*4370*/  STS.U16 [R142+UR9+0xa00], R105 ;  /* 0x000a00698e007988 */ /* 0x0003e20008000409 */
[----:B------:R-:W-:Y:S01]  /*4380*/  IMAD.HI R108, R108, 0x2, RZ ;  /* 0x000000026c6c7827 */ /* 0x000fe200078e02ff */
[----:B------:R-:W-:-:S02]  /*4390*/  IADD3.X R129, PT, PT, R116, UR13, R83, P2, P3 ;  /* 0x0000000d74817c10 */ /* 0x000fc400097e6453 */
[----:B------:R2:W-:Y:S01]  /*43a0*/  STS.U16 [R142+UR9+0xe00], R109 ;  /* 0x000e006d8e007988 */ /* 0x0005e20008000409 */
[----:B------:R-:W-:Y:S01]  /*43b0*/  IADD3.X R125, PT, PT, R112, UR13, R83, P4, P5 ;  /* 0x0000000d707d7c10 */ /* 0x000fe2000a7ea453 */
[----:B------:R-:W-:Y:S01]  /*43c0*/  IMAD.HI R90, R85, 0x2, RZ ;  /* 0x00000002555a7827 */ /* 0x000fe200078e02ff */
[--C-:B------:R-:W-:Y:S02]  /*43d0*/  IADD3 R116, P4, P5, R117, UR12, R82.reuse ;  /* 0x0000000c75747c10 */ /* 0x100fe4000fd9e052 */
[----:B------:R-:W-:Y:S01]  /*43e0*/  IADD3 R120, P2, P3, R121, UR12, R82 ;  /* 0x0000000c79787c10 */ /* 0x000fe2000fb5e052 */
[----:B-1----:R-:W-:Y:S02]  /*43f0*/  IMAD.SHL.U32 R105, R85, 0x2, RZ ;  /* 0x0000000255697824 */ /* 0x002fe400078e00ff */
[----:B------:R-:W-:Y:S02]  /*4400*/  IMAD.SHL.U32 R113, R104, 0x2, RZ ;  /* 0x0000000268717824 */ /* 0x000fe400078e00ff */
[----:B--2---:R-:W-:-:S02]  /*4410*/  IMAD.SHL.U32 R109, R100, 0x2, RZ ;  /* 0x00000002646d7824 */ /* 0x004fc400078e00ff */
[----:B------:R-:W-:Y:S01]  /*4420*/  IMAD R85, R215, R138, RZ ;  /* 0x0000008ad7557224 */ /* 0x000fe200078e02ff */
[----:B------:R1:W-:Y:S01]  /*4430*/  STS.U16 [R142+UR9+0x600], R101 ;  /* 0x000600658e007988 */ /* 0x0003e20008000409 */
[----:B------:R-:W-:Y:S01]  /*4440*/  IMAD.HI R100, R100, 0x2, RZ ;  /* 0x0000000264647827 */ /* 0x000fe200078e02ff */
[--C-:B------:R-:W-:Y:S02]  /*4450*/  IADD3.X R117, PT, PT, R108, UR13, R83.reuse, P4, P5 ;  /* 0x0000000d6c757c10 */ /* 0x100fe4000a7ea453 */
[----:B------:R-:W-:Y:S01]  /*4460*/  IADD3.X R121, PT, PT, R84, UR13, R83, P2, P3 ;  /* 0x0000000d54797c10 */ /* 0x000fe200097e6453 */
[----:B------:R-:W-:Y:S01]  /*4470*/  IMAD.HI R104, R104, 0x2, RZ ;  /* 0x0000000268687827 */ /* 0x000fe200078e02ff */
[--C-:B------:R-:W-:Y:S02]  /*4480*/  IADD3 R108, P4, P5, R109, UR12, R82.reuse ;  /* 0x0000000c6d6c7c10 */ /* 0x100fe4000fd9e052 */
[----:B------:R-:W-:Y:S01]  /*4490*/  IADD3 R112, P3, P2, R113, UR12, R82 ;  /* 0x0000000c71707c10 */ /* 0x000fe2000fa7e052 */
[----:B------:R-:W-:-:S04]  /*44a0*/  IMAD.HI R86, R85, 0x2, RZ ;  /* 0x0000000255567827 */ /* 0x000fc800078e02ff */
[----:B-1----:R-:W-:Y:S02]  /*44b0*/  IMAD.SHL.U32 R101, R85, 0x2, RZ ;  /* 0x0000000255657824 */ /* 0x002fe400078e00ff */
[-C--:B------:R-:W-:Y:S02]  /*44c0*/  IMAD R246, R191, R138.reuse, RZ ;  /* 0x0000008abff67224 */ /* 0x080fe400078e02ff */
[----:B------:R-:W-:Y:S01]  /*44d0*/  IMAD R85, R231, R138, RZ ;  /* 0x0000008ae7557224 */ /* 0x000fe200078e02ff */
[--C-:B------:R-:W-:Y:S01]  /*44e0*/  IADD3.X R109, PT, PT, R100, UR13, R83.reuse, P4, P5 ;  /* 0x0000000d646d7c10 */ /* 0x100fe2000a7ea453 */
[----:B------:R-:W-:Y:S01]  /*44f0*/  IMAD.SHL.U32 R87, R246, 0x2, RZ ;  /* 0x00000002f6577824 */ /* 0x000fe200078e00ff */
[----:B------:R-:W-:Y:S01]  /*4500*/  IADD3.X R113, PT, PT, R104, UR13, R83, P3, P2 ;  /* 0x0000000d68717c10 */ /* 0x000fe20009fe4453 */
[----:B------:R-:W-:Y:S01]  /*4510*/  IMAD.SHL.U32 R91, R85, 0x2, RZ ;  /* 0x00000002555b7824 */ /* 0x000fe200078e00ff */
[--C-:B------:R-:W-:Y:S01]  /*4520*/  IADD3 R100, P4, P5, R101, UR12, R82.reuse ;  /* 0x0000000c65647c10 */ /* 0x100fe2000fd9e052 */
[----:B------:R-:W-:Y:S01]  /*4530*/  IMAD.HI R84, R85, 0x2, RZ ;  /* 0x0000000255547827 */ /* 0x000fe200078e02ff */
[----:B------:R-:W-:-:S03]  /*4540*/  IADD3 R104, P3, P2, R105, UR12, R82 ;  /* 0x0000000c69687c10 */ /* 0x000fc6000fa7e052 */
[-C--:B------:R-:W-:Y:S01]  /*4550*/  IMAD R85, R201, R138.reuse, RZ ;  /* 0x0000008ac9557224 */ /* 0x080fe200078e02ff */
[--C-:B------:R-:W-:Y:S01]  /*4560*/  IADD3.X R101, PT, PT, R86, UR13, R83.reuse, P4, P5 ;  /* 0x0000000d56657c10 */ /* 0x100fe2000a7ea453 */
[----:B------:R-:W-:Y:S01]  /*4570*/  IMAD R140, R225, R138, RZ ;  /* 0x0000008ae18c7224 */ /* 0x000fe200078e02ff */
[----:B------:R-:W-:Y:S02]  /*4580*/  IADD3.X R105, PT, PT, R90, UR13, R83, P3, P2 ;  /* 0x0000000d5a697c10 */ /* 0x000fe40009fe4453 */
[--C-:B------:R-:W-:Y:S01]  /*4590*/  IADD3 R86, P4, P5, R87, UR12, R82.reuse ;  /* 0x0000000c57567c10 */ /* 0x100fe2000fd9e052 */
[----:B------:R-:W-:Y:S01]  /*45a0*/  IMAD.SHL.U32 R87, R85, 0x2, RZ ;  /* 0x0000000255577824 */ /* 0x000fe200078e00ff */
[----:B------:R-:W-:Y:S01]  /*45b0*/  IADD3 R90, P3, P2, R91, UR12, R82 ;  /* 0x0000000c5b5a7c10 */ /* 0x000fe2000fa7e052 */
[----:B------:R-:W-:-:S03]  /*45c0*/  IMAD.HI R246, R246, 0x2, RZ ;  /* 0x00000002f6f67827 */ /* 0x000fc600078e02ff */
[--C-:B------:R-:W-:Y:S01]  /*45d0*/  IADD3.X R91, PT, PT, R84, UR13, R83.reuse, P3, P2 ;  /* 0x0000000d545b7c10 */ /* 0x100fe20009fe4453 */
[----:B------:R-:W-:Y:S01]  /*45e0*/  IMAD.SHL.U32 R248, R140, 0x2, RZ ;  /* 0x000000028cf87824 */ /* 0x000fe200078e00ff */
[--C-:B------:R-:W-:Y:S02]  /*45f0*/  IADD3 R84, P3, P2, R87, UR12, R82.reuse ;  /* 0x0000000c57547c10 */ /* 0x100fe4000fa7e052 */
[----:B------:R-:W-:Y:S01]  /*4600*/  IADD3.X R87, PT, PT, R246, UR13, R83, P4, P5 ;  /* 0x0000000df6577c10 */ /* 0x000fe2000a7ea453 */
[----:B------:R-:W-:Y:S01]  /*4610*/  IMAD.HI R246, R85, 0x2, RZ ;  /* 0x0000000255f67827 */ /* 0x000fe200078e02ff */
[----:B------:R-:W-:-:S03]  /*4620*/  IADD3 R82, P4, P5, R248, UR12, R82 ;  /* 0x0000000cf8527c10 */ /* 0x000fc6000fd9e052 */
[----:B------:R-:W-:Y:S01]  /*4630*/  IMAD.HI R140, R140, 0x2, RZ ;  /* 0x000000028c8c7827 */ /* 0x000fe200078e02ff */
[----:B------:R-:W-:-:S04]  /*4640*/  IADD3.X R85, PT, PT, R246, UR13, R83, P3, P2 ;  /* 0x0000000df6557c10 */ /* 0x000fc80009fe4453 */
[----:B------:R-:W-:Y:S02]  /*4650*/  IADD3.X R83, PT, PT, R140, UR13, R83, P4, P5 ;  /* 0x0000000d8c537c10 */ /* 0x000fe4000a7ea453 */
[----:B------:R-:W-:Y:S01]  /*4660*/  LOP3.LUT R140, R173, 0x60, RZ, 0x3c, !PT ;  /* 0x00000060ad8c7812 */ /* 0x000fe200078e3cff */
[----:B------:R-:W-:Y:S04]  /*4670*/  STS.U16 [R142+UR9+0x1200], R136 ;  /* 0x001200888e007988 */ /* 0x000fe80008000409 */
        /* <DEDUP_REMOVED lines=37> */
[----:B------:R1:W-:Y:S04]  /*48d0*/  STS.U16 [R140+UR9+0x2700], R245 ;  /* 0x002700f58c007988 */ /* 0x0003e80008000409 */
[----:B------:R-:W-:Y:S04]  /*48e0*/  STS.U16 [R140+UR9+0x2b00], R243 ;  /* 0x002b00f38c007988 */ /* 0x000fe80008000409 */
[----:B------:R-:W-:Y:S04]  /*48f0*/  STS.U16 [R140+UR9+0x2f00], R241 ;  /* 0x002f00f18c007988 */ /* 0x000fe80008000409 */
[----:B------:R-:W-:Y:S04]  /*4900*/  STS.U16 [R140+UR9+0x3300], R239 ;  /* 0x003300ef8c007988 */ /* 0x000fe80008000409 */
[----:B------:R2:W-:Y:S04]  /*4910*/  STS.U16 [R140+UR9+0x3700], R237 ;  /* 0x003700ed8c007988 */ /* 0x0005e80008000409 */
[----:B------:R3:W-:Y:S04]  /*4920*/  STS.U16 [R140+UR9+0x3b00], R99 ;  /* 0x003b00638c007988 */ /* 0x0007e80008000409 */
[----:B------:R4:W-:Y:S01]  /*4930*/  STS.U16 [R140+UR9+0x3f00], R89 ;  /* 0x003f00598c007988 */ /* 0x0009e20008000409 */
[----:B0-----:R0:W-:Y:S06]  /*4940*/  MEMBAR.ALL.CTA ;  /* 0x0000000000007992 */ /* 0x0011ec0000008000 */
[----:B0-----:R-:W0:Y:S01]  /*4950*/  FENCE.VIEW.ASYNC.S ;  /* 0x00000000000073c6 */ /* 0x001e220000000000 */
[----:B-1----:R-:W-:Y:S01]  /*4960*/  SHF.R.S32.HI R245, RZ, 0x1f, R174 ;  /* 0x0000001ffff57819 */ /* 0x002fe200000114ae */
[----:B------:R-:W-:Y:S01]  /*4970*/  UIADD3 UR6, UPT, UPT, UR9, 0x4000, URZ ;  /* 0x0000400009067890 */ /* 0x000fe2000fffe0ff */
[----:B------:R-:W-:Y:S01]  /*4980*/  IADD3 R110, P2, PT, R110, UR12, RZ ;  /* 0x0000000c6e6e7c10 */ /* 0x000fe2000ff5e0ff */
[----:B------:R-:W-:Y:S01]  /*4990*/  UIADD3 UR7, UPT, UPT, UR9, 0x6000, URZ ;  /* 0x0000600009077890 */ /* 0x000fe2000fffe0ff */
[----:B------:R-:W-:-:S02]  /*49a0*/  LEA.HI R245, R245, R174, RZ, 0x6 ;  /* 0x000000aef5f57211 */ /* 0x000fc400078f30ff */
[----:B------:R-:W-:Y:S01]  /*49b0*/  IADD3 R136, P6, PT, R228, UR12, RZ ;  /* 0x0000000ce4887c10 */ /* 0x000fe2000ffde0ff */
[----:B------:R-:W-:Y:S01]  /*49c0*/  USHF.R.U32.HI UR6, URZ, 0x4, UR6 ;  /* 0x00000004ff067899 */ /* 0x000fe20008011606 */
[----:B------:R-:W-:Y:S01]  /*49d0*/  IADD3.X R111, PT, PT, R111, UR13, RZ, P2, !PT ;  /* 0x0000000d6f6f7c10 */ /* 0x000fe200097fe4ff */
[----:B------:R-:W-:Y:S01]  /*49e0*/  USHF.R.U32.HI UR7, URZ, 0x4, UR7 ;  /* 0x00000004ff077899 */ /* 0x000fe20008011607 */
[----:B------:R-:W-:Y:S02]  /*49f0*/  ISETP.LT.OR P2, PT, R174, 0x40, P0 ;  /* 0x00000040ae00780c */ /* 0x000fe40000741670 */
[----:B------:R-:W-:Y:S02]  /*4a00*/  SHF.R.S32.HI R245, RZ, 0x6, R245 ;  /* 0x00000006fff57819 */ /* 0x000fe400000114f5 */
[----:B------:R-:W-:Y:S01]  /*4a10*/  IADD3.X R137, PT, PT, R114, UR13, RZ, P6, !PT ;  /* 0x0000000d72897c10 */ /* 0x000fe2000b7fe4ff */
[----:B------:R-:W-:Y:S01]  /*4a20*/  USGXT.U32 UR14, UR7, 0xe ;  /* 0x0000000e070e789a */ /* 0x000fe20008000000 */
[----:B------:R-:W-:Y:S01]  /*4a30*/  IADD3 R92, P5, PT, R92, UR12, RZ ;  /* 0x0000000c5c5c7c10 */ /* 0x000fe2000ffbe0ff */
[----:B--2---:R-:W-:Y:S01]  /*4a40*/  IMAD.SHL.U32 R237, R138, 0x40, RZ ;  /* 0x000000408aed7824 */ /* 0x004fe200078e00ff */
[----:B------:R-:W-:-:S02]  /*4a50*/  IADD3 R102, P4, PT, R102, UR12, RZ ;  /* 0x0000000c66667c10 */ /* 0x000fc4000ff9e0ff */
[----:B------:R-:W-:Y:S02]  /*4a60*/  IADD3 R106, P3, PT, R106, UR12, RZ ;  /* 0x0000000c6a6a7c10 */ /* 0x000fe4000ff7e0ff */
[----:B------:R-:W-:Y:S01]  /*4a70*/  IADD3 R114, P6, PT, R216, UR12, RZ ;  /* 0x0000000cd8727c10 */ /* 0x000fe2000ffde0ff */
[----:B------:R-:W-:Y:S01]  /*4a80*/  USGXT.U32 UR12, UR6, 0xe ;  /* 0x0000000e060c789a */ /* 0x000fe20008000000 */
[----:B------:R-:W-:Y:S01]  /*4a90*/  VIMNMX R138, PT, PT, R245, 0x1, !PT ;  /* 0x00000001f58a7848 */ /* 0x000fe20007fe0100 */
[----:B------:R-:W-:Y:S02]  /*4aa0*/  UIADD3 UR22, UP2, UPT, UR14, 0x2, URZ ;  /* 0x000000020e167890 */ /* 0x000fe4000ff5e0ff */
[----:B------:R-:W-:Y:S01]  /*4ab0*/  UIADD3 UR24, UP1, UPT, UR12, 0x80, URZ ;  /* 0x000000800c187890 */ /* 0x000fe2000ff3e0ff */
[----:B------:R-:W-:Y:S01]  /*4ac0*/  UMOV UR4, URZ ;  /* 0x000000ff00047c82 */ /* 0x000fe20008000000 */
[----:B------:R-:W-:Y:S01]  /*4ad0*/  UMOV UR5, URZ ;  /* 0x000000ff00057c82 */ /* 0x000fe20008000000 */
[----:B------:R-:W-:Y:S01]  /*4ae0*/  VIADD R138, R138, 0xffffffff ;  /* 0xffffffff8a8a7836 */ /* 0x000fe20000000000 */
[----:B------:R-:W-:Y:S01]  /*4af0*/  IADD3.X R93, PT, PT, R93, UR13, RZ, P5, !PT ;  /* 0x0000000d5d5d7c10 */ /* 0x000fe2000affe4ff */
[----:B------:R-:W-:Y:S01]  /*4b00*/  UIADD3.X UR25, UPT, UPT, UR4, 0x40004040, URZ, UP1, !UPT ;  /* 0x4000404004197890 */ /* 0x000fe20008ffe4ff */
[----:B------:R-:W-:Y:S01]  /*4b10*/  IADD3.X R103, PT, PT, R103, UR13, RZ, P4, !PT ;  /* 0x0000000d67677c10 */ /* 0x000fe2000a7fe4ff */
[----:B------:R-:W-:Y:S01]  /*4b20*/  UIADD3.X UR23, UPT, UPT, UR5, 0x40004040, URZ, UP2, !UPT ;  /* 0x4000404005177890 */ /* 0x000fe200097fe4ff */
[----:B------:R-:W-:Y:S01]  /*4b30*/  IADD3.X R107, PT, PT, R107, UR13, RZ, P3, !PT ;  /* 0x0000000d6b6b7c10 */ /* 0x000fe20009ffe4ff */
[----:B------:R-:W-:Y:S01]  /*4b40*/  UMOV UR6, URZ ;  /* 0x000000ff00067c82 */ /* 0x000fe20008000000 */
[----:B------:R-:W-:Y:S01]  /*4b50*/  IADD3.X R115, PT, PT, R115, UR13, RZ, P6, !PT ;  /* 0x0000000d73737c10 */ /* 0x000fe2000b7fe4ff */
[----:B------:R-:W-:Y:S01]  /*4b60*/  IMAD.SHL.U32 R139, R139, 0x40, RZ ;  /* 0x000000408b8b7824 */ /* 0x000fe200078e00ff */
[----:B---3--:R-:W-:Y:S01]  /*4b70*/  LOP3.LUT R99, R98, 0x40, RZ, 0xc0, !PT ;  /* 0x0000004062637812 */ /* 0x008fe200078ec0ff */
[----:B0-----:R-:W-:Y:S01]  /*4b80*/  BAR.SYNC.DEFER_BLOCKING 0x0 ;  /* 0x0000000000007b1d */ /* 0x001fe20000010000 */
[----:B------:R-:W-:-:S05]  /*4b90*/  ISETP.NE.U32.AND P3, PT, R138, RZ, PT ;  /* 0x000000ff8a00720c */ /* 0x000fca0003f65070 */
[----:B----4-:R-:W-:Y:S08]  /*4ba0*/  @P2 BRA `(.L_x_6) ;  /* 0x0000000000842947 */ /* 0x010ff00003800000 */
[----:B------:R-:W-:Y:S02]  /*4bb0*/  UIADD3 UR4, UPT, UPT, UR9, 0x2000, URZ ;  /* 0x0000200009047890 */ /* 0x000fe4000fffe0ff */
[----:B------:R-:W-:Y:S02]  /*4bc0*/  USHF.R.U32.HI UR16, URZ, 0x4, UR9 ;  /* 0x00000004ff107899 */ /* 0x000fe40008011609 */
[----:B------:R-:W-:Y:S02]  /*4bd0*/  USHF.R.U32.HI UR4, URZ, 0x4, UR4 ;  /* 0x00000004ff047899 */ /* 0x000fe40008011604 */
[----:B------:R-:W-:Y:S02]  /*4be0*/  USGXT.U32 UR16, UR16, 0xe ;  /* 0x0000000e1010789a */ /* 0x000fe40008000000 */
[----:B------:R-:W-:Y:S02]  /*4bf0*/  USGXT.U32 UR18, UR4, 0xe ;  /* 0x0000000e0412789a */ /* 0x000fe40008000000 */
[----:B------:R-:W-:-:S02]  /*4c00*/  UIADD3 UR36, UP1, UPT, UR16, 0x80, URZ ;  /* 0x0000008010247890 */ /* 0x000fc4000ff3e0ff */
[----:B------:R-:W-:Y:S01]  /*4c10*/  UIADD3 UR34, UP2, UPT, UR18, 0x2, URZ ;  /* 0x0000000212227890 */ /* 0x000fe2000ff5e0ff */
[----:B------:R-:W-:Y:S01]  /*4c20*/  UMOV UR4, URZ ;  /* 0x000000ff00047c82 */ /* 0x000fe20008000000 */
[----:B------:R-:W-:Y:S01]  /*4c30*/  UMOV UR38, 0x0 ;  /* 0x0000000000267882 */ /* 0x000fe20000000000 */
[----:B------:R-:W-:Y:S02]  /*4c40*/  UIADD3.X UR37, UPT, UPT, UR4, 0x40004040, URZ, UP1, !UPT ;  /* 0x4000404004257890 */ /* 0x000fe40008ffe4ff */
[----:B------:R-:W-:Y:S02]  /*4c50*/  UIADD3.X UR35, UPT, UPT, UR4, 0x40004040, URZ, UP2, !UPT ;  /* 0x4000404004237890 */ /* 0x000fe400097fe4ff */
[----:B------:R-:W-:Y:S02]  /*4c60*/  UIADD3.64 UR26, UPT, UPT, UR36, 0x80, URZ ;  /* 0x00000080241a7897 */ /* 0x000fe4000fffe0ff */
[----:B------:R-:W-:Y:S02]  /*4c70*/  UIADD3.64 UR28, UPT, UPT, UR34, 0x2, URZ ;  /* 0x00000002221c7897 */ /* 0x000fe4000fffe0ff */
[----:B------:R-:W-:-:S02]  /*4c80*/  UIADD3.64 UR30, UPT, UPT, UR36, 0x100, URZ ;  /* 0x00000100241e7897 */ /* 0x000fc4000fffe0ff */
[----:B------:R-:W-:Y:S01]  /*4c90*/  UIADD3.64 UR32, UPT, UPT, UR34, 0x4, URZ ;  /* 0x0000000422207897 */ /* 0x000fe2000fffe0ff */
[----:B------:R-:W-:Y:S01]  /*4ca0*/  UMOV UR39, 0x4108010 ;  /* 0x0410801000277882 */ /* 0x000fe20000000000 */
[----:B------:R-:W-:Y:S01]  /*4cb0*/  UMOV UR17, 0x40004040 ;  /* 0x4000404000117882 */ /* 0x000fe20000000000 */
[----:B------:R-:W-:Y:S01]  /*4cc0*/  UMOV UR19, 0x40004040 ;  /* 0x4000404000137882 */ /* 0x000fe20000000000 */
[----:B------:R-:W-:Y:S01]  /*4cd0*/  UMOV UR40, 0x0 ;  /* 0x0000000000287882 */ /* 0x000fe20000000000 */
[----:B------:R-:W-:Y:S01]  /*4ce0*/  UMOV UR41, 0x4108010 ;  /* 0x0410801000297882 */ /* 0x000fe20000000000 */
[----:B------:R-:W-:Y:S01]  /*4cf0*/  UMOV UR42, 0x0 ;  /* 0x00000000002a7882 */ /* 0x000fe20000000000 */
[----:B------:R-:W-:Y:S01]  /*4d00*/  UMOV UR43, 0x4108010 ;  /* 0x04108010002b7882 */ /* 0x000fe20000000000 */
[----:B------:R-:W-:Y:S01]  /*4d10*/  UMOV UR4, UR11 ;  /* 0x0000000b00047c82 */ /* 0x000fe20008000000 */
[----:B------:R-:W-:Y:S01]  /*4d20*/  UMOV UR5, URZ ;  /* 0x000000ff00057c82 */ /* 0x000fe20008000000 */
[----:B------:R0:W-:Y:S01]  /*4d30*/  UTCHMMA gdesc[UR16], gdesc[UR18], tmem[UR8], tmem[UR38], idesc[UR39], !UPT ;  /* 0x00ff2612100075ea */ /* 0x0001e2000f800008 */
[----:B------:R-:W-:Y:S01]  /*4d40*/  UMOV UR44, 0x0 ;  /* 0x00000000002c7882 */ /* 0x000fe20000000000 */
[----:B------:R-:W-:Y:S01]  /*4d50*/  UMOV UR45, 0x4108010 ;  /* 0x04108010002d7882 */ /* 0x000fe20000000000 */
[----:B------:R0:W-:Y:S01]  /*4d60*/  UTCHMMA gdesc[UR36], gdesc[UR34], tmem[UR8], tmem[UR40], idesc[UR41], UPT ;  /* 0x00ff2822240075ea */ /* 0x0001e2000b800008 */
[----:B------:R-:W-:Y:S01]  /*4d70*/  UMOV UR4, UR4 ;  /* 0x0000000400047c82 */ /* 0x000fe20008000000 */
[----:B------:R0:W-:Y:S01]  /*4d80*/  UTCHMMA gdesc[UR26], gdesc[UR28], tmem[UR8], tmem[UR42], idesc[UR43], UPT ;  /* 0x00ff2a1c1a0075ea */ /* 0x0001e2000b800008 */
[----:B------:R0:W-:Y:S01]  /*4d90*/  UTCHMMA gdesc[UR30], gdesc[UR32], tmem[UR8], tmem[UR44], idesc[UR45], UPT ;  /* 0x00ff2c201e0075ea */ /* 0x0001e2000b800008 */
[----:B------:R0:W-:Y:S01]  /*4da0*/  UTCBAR [UR4], URZ ;  /* 0x000000ff040073e9 */ /* 0x0001e200080000ff */
[----:B------:R-:W-:Y:S01]  /*4db0*/  NOP ;  /* 0x0000000000007918 */ /* 0x000fe20000000000 */
.L_x_6:
[----:B------:R-:W-:Y:S05]  /*4dc0*/  @!P3 BRA `(.L_x_7) ;  /* 0x000000140050b947 */ /* 0x000fea0003800000 */
[----:B------:R-:W-:Y:S01]  /*4dd0*/  VIADD R88, R88, 0xffffffc0 ;  /* 0xffffffc058587836 */ /* 0x000fe20000000000 */
[----:B0-----:R-:W-:Y:S01]  /*4de0*/  UIADD3.64 UR18, UPT, UPT, UR24, 0x80, URZ ;  /* 0x0000008018127897 */ /* 0x001fe2000fffe0ff */
[----:B------:R-:W-:Y:S01]  /*4df0*/  IMAD.MOV.U32 R89, RZ, RZ, R137 ;  /* 0x000000ffff597224 */ /* 0x000fe200078e0089 */
[----:B------:R-:W-:Y:S02]  /*4e00*/  UIADD3.64 UR26, UPT, UPT, UR22, 0x2, URZ ;  /* 0x00000002161a7897 */ /* 0x000fe4000fffe0ff */
[----:B------:R-:W-:Y:S01]  /*4e10*/  R2UR UR32, R88 ;  /* 0x00000000582072ca */ /* 0x000fe200000e0000 */
[----:B------:R-:W-:Y:S01]  /*4e20*/  IMAD.MOV.U32 R88, RZ, RZ, R136 ;  /* 0x000000ffff587224 */ /* 0x000fe200078e0088 */
[----:B------:R-:W-:Y:S02]  /*4e30*/  UIADD3.64 UR28, UPT, UPT, UR24, 0x100, URZ ;  /* 0x00000100181c7897 */ /* 0x000fe4000fffe0ff */
[----:B------:R-:W-:Y:S01]  /*4e40*/  UIADD3.64 UR30, UPT, UPT, UR22, 0x4, URZ ;  /* 0x00000004161e7897 */ /* 0x000fe2000fffe0ff */
[----:B------:R-:W-:Y:S01]  /*4e50*/  UMOV UR5, 0x1 ;  /* 0x0000000100057882 */ /* 0x000fe20000000000 */
[----:B------:R-:W-:-:S10]  /*4e60*/  UMOV UR4, URZ ;  /* 0x000000ff00047c82 */ /* 0x000fd40008000000 */
.L_x_10:
[----:B------:R-:W-:Y:S01]  /*4e70*/  USHF.L.U32 UR6, UR6, 0x1f, URZ ;  /* 0x0000001f06067899 */ /* 0x000fe200080006ff */
[----:B------:R-:W-:-:S04]  /*4e80*/  IMAD.WIDE R84, R237, 0x2, R84 ;  /* 0x00000002ed547825 */ /* 0x000fc800078e0254 */
[----:B------:R-:W-:-:S04]  /*4e90*/  IMAD.WIDE R86, R237, 0x2, R86 ;  /* 0x00000002ed567825 */ /* 0x000fc800078e0256 */
[----:B0-----:R-:W-:-:S04]  /*4ea0*/  IMAD.U32 R136, RZ, RZ, UR6 ;  /* 0x00000006ff887e24 */ /* 0x001fc8000f8e00ff */
[----:B------:R-:W0:Y:S02]  /*4eb0*/  SYNCS.PHASECHK.TRANS64.TRYWAIT P2, [UR11], R136 ;  /* 0x00000088ff0075a7 */ /* 0x000e24000804110b */
[----:B0-----:R-:W-:Y:S05]  /*4ec0*/  @!P2 BRA `(.L_x_8) ;  /* 0x000000240064a947 */ /* 0x001fea0003800000 */
.L_x_16:
[----:B------:R-:W-:Y:S01]  /*4ed0*/  ISETP.GE.AND P6, PT, R213, UR32, PT ;  /* 0x00000020d5007c0c */ /* 0x000fe2000bfc6270 */
[----:B------:R-:W-:Y:S01]  /*4ee0*/  IMAD.WIDE R68, R237, 0x2, R68 ;  /* 0x00000002ed447825 */ /* 0x000fe200078e0244 */
[----:B------:R-:W-:Y:S02]  /*4ef0*/  ISETP.GE.AND P3, PT, R177, UR32, PT ;  /* 0x00000020b1007c0c */ /* 0x000fe4000bf66270 */
[----:B------:R-:W-:Y:S01]  /*4f00*/  ISETP.GE.AND P2, PT, R175, UR32, PT ;  /* 0x00000020af007c0c */ /* 0x000fe2000bf46270 */
[----:B------:R-:W-:Y:S01]  /*4f10*/  IMAD.WIDE R92, R237, 0x2, R92 ;  /* 0x00000002ed5c7825 */ /* 0x000fe200078e025c */
[----:B------:R-:W-:Y:S02]  /*4f20*/  ISETP.GE.AND P5, PT, R141, UR32, PT ;  /* 0x000000208d007c0c */ /* 0x000fe4000bfa6270 */
[----:B------:R-:W-:Y:S01]  /*4f30*/  PRMT R186, RZ, 0x7610, R186 ;  /* 0x00007610ffba7816 */ /* 0x000fe200000000ba */
[----:B------:R-:W-:Y:S01]  /*4f40*/  IMAD.WIDE R88, R237, 0x2, R88 ;  /* 0x00000002ed587825 */ /* 0x000fe200078e0258 */
[----:B------:R-:W-:-:S02]  /*4f50*/  PRMT R192, RZ, 0x7610, R192 ;  /* 0x00007610ffc07816 */ /* 0x000fc400000000c0 */
[----:B------:R-:W-:Y:S01]  /*4f60*/  PRMT R190, RZ, 0x7610, R190 ;  /* 0x00007610ffbe7816 */ /* 0x000fe200000000be */
[----:B------:R-:W-:Y:S01]  /*4f70*/  IMAD.WIDE R66, R237, 0x2, R66 ;  /* 0x00000002ed427825 */ /* 0x000fe200078e0242 */
[----:B------:R-:W-:Y:S01]  /*4f80*/  PRMT R184, RZ, 0x7610, R184 ;  /* 0x00007610ffb87816 */ /* 0x000fe200000000b8 */
[----:B------:R-:W2:Y:S01]  /*4f90*/  @!P6 LDG.E.U16 R186, desc[UR20][R68.64] ;  /* 0x0000001444bae981 */ /* 0x000ea2000c1e1500 */
[----:B------:R-:W-:Y:S01]  /*4fa0*/  ISETP.GE.AND P4, PT, R179, UR32, PT ;  /* 0x00000020b3007c0c */ /* 0x000fe2000bf86270 */
[----:B------:R-:W-:Y:S01]  /*4fb0*/  IMAD.WIDE R106, R237, 0x2, R106 ;  /* 0x00000002ed6a7825 */ /* 0x000fe200078e026a */
[----:B------:R-:W-:Y:S01]  /*4fc0*/  ISETP.GE.AND P6, PT, R181, UR32, PT ;  /* 0x00000020b5007c0c */ /* 0x000fe2000bfc6270 */
[----:B------:R-:W3:Y:S01]  /*4fd0*/  @!P3 LDG.E.U16 R192, desc[UR20][R92.64] ;  /* 0x000000145cc0b981 */ /* 0x000ee2000c1e1500 */
[----:B------:R-:W-:Y:S01]  /*4fe0*/  ISETP.GE.AND P3, PT, R183, UR32, PT ;  /* 0x00000020b7007c0c */ /* 0x000fe2000bf66270 */
[----:B------:R-:W-:Y:S02]  /*4ff0*/  IMAD.WIDE R122, R237, 0x2, R122 ;  /* 0x00000002ed7a7825 */ /* 0x000fe400078e027a */
[----:B------:R-:W4:Y:S01]  /*5000*/  @!P2 LDG.E.U16 R190, desc[UR20][R88.64] ;  /* 0x0000001458bea981 */ /* 0x000f22000c1e1500 */
[----:B------:R-:W-:Y:S01]  /*5010*/  ISETP.GE.AND P2, PT, R185, UR32, PT ;  /* 0x00000020b9007c0c */ /* 0x000fe2000bf46270 */
[----:B------:R-:W-:-:S02]  /*5020*/  IMAD.WIDE R134, R237, 0x2, R134 ;  /* 0x00000002ed867825 */ /* 0x000fc400078e0286 */
[----:B------:R-:W5:Y:S01]  /*5030*/  @!P5 LDG.E.U16 R184, desc[UR20][R66.64] ;  /* 0x0000001442b8d981 */ /* 0x000f62000c1e1500 */
[----:B------:R-:W-:Y:S01]  /*5040*/  ISETP.GE.AND P5, PT, R193, UR32, PT ;  /* 0x00000020c1007c0c */ /* 0x000fe2000bfa6270 */
[C---:B------:R-:W-:Y:S01]  /*5050*/  IMAD.WIDE R126, R237.reuse, 0x2, R126 ;  /* 0x00000002ed7e7825 */ /* 0x040fe200078e027e */
[----:B------:R-:W-:Y:S02]  /*5060*/  PRMT R196, RZ, 0x7610, R196 ;  /* 0x00007610ffc47816 */ /* 0x000fe400000000c4 */
[----:B------:R-:W-:Y:S01]  /*5070*/  PRMT R202, RZ, 0x7610, R202 ;  /* 0x00007610ffca7816 */ /* 0x000fe200000000ca */
[C---:B------:R-:W-:Y:S01]  /*5080*/  IMAD.WIDE R110, R237.reuse, 0x2, R110 ;  /* 0x00000002ed6e7825 */ /* 0x040fe200078e026e */
[----:B------:R-:W-:Y:S02]  /*5090*/  PRMT R206, RZ, 0x7610, R206 ;  /* 0x00007610ffce7816 */ /* 0x000fe400000000ce */
[----:B------:R-:W-:Y:S01]  /*50a0*/  PRMT R204, RZ, 0x7610, R204 ;  /* 0x00007610ffcc7816 */ /* 0x000fe200000000cc */
[----:B------:R-:W2:Y:S01]  /*50b0*/  @!P4 LDG.E.U16 R196, desc[UR20][R106.64] ;  /* 0x000000146ac4c981 */ /* 0x000ea2000c1e1500 */
[----:B------:R-:W-:Y:S01]  /*50c0*/  PRMT R198, RZ, 0x7610, R198 ;  /* 0x00007610ffc67816 */ /* 0x000fe200000000c6 */
[----:B------:R-:W-:Y:S01]  /*50d0*/  IMAD.WIDE R132, R237, 0x2, R132 ;  /* 0x00000002ed847825 */ /* 0x000fe200078e0284 */
[----:B------:R-:W-:Y:S01]  /*50e0*/  ISETP.GE.AND P4, PT, R195, UR32, PT ;  /* 0x00000020c3007c0c */ /* 0x000fe2000bf86270 */
[----:B------:R-:W3:Y:S01]  /*50f0*/  @!P6 LDG.E.U16 R202, desc[UR20][R122.64] ;  /* 0x000000147acae981 */ /* 0x000ee2000c1e1500 */
[----:B------:R-:W-:Y:S01]  /*5100*/  ISETP.GE.AND P6, PT, R197, UR32, PT ;  /* 0x00000020c5007c0c */ /* 0x000fe2000bfc6270 */
[----:B------:R-:W-:-:S02]  /*5110*/  IMAD.WIDE R116, R237, 0x2, R116 ;  /* 0x00000002ed747825 */ /* 0x000fc400078e0274 */
[----:B------:R-:W3:Y:S01]  /*5120*/  @!P3 LDG.E.U16 R206, desc[UR20][R134.64] ;  /* 0x0000001486ceb981 */ /* 0x000ee2000c1e1500 */
[----:B------:R-:W-:Y:S01]  /*5130*/  ISETP.GE.AND P3, PT, R199, UR32, PT ;  /* 0x00000020c7007c0c */ /* 0x000fe2000bf66270 */
[----:B------:R-:W-:Y:S02]  /*5140*/  IMAD.WIDE R104, R237, 0x2, R104 ;  /* 0x00000002ed687825 */ /* 0x000fe400078e0268 */
[----:B------:R-:W3:Y:S01]  /*5150*/  @!P2 LDG.E.U16 R204, desc[UR20][R126.64] ;  /* 0x000000147ecca981 */ /* 0x000ee2000c1e1500 */
[----:B------:R-:W-:Y:S01]  /*5160*/  ISETP.GE.AND P2, PT, R189, UR32, PT ;  /* 0x00000020bd007c0c */ /* 0x000fe2000bf46270 */
[----:B------:R-:W-:Y:S02]  /*5170*/  IMAD.WIDE R108, R237, 0x2, R108 ;  /* 0x00000002ed6c7825 */ /* 0x000fe400078e026c */
[----:B------:R-:W3:Y:S01]  /*5180*/  @!P5 LDG.E.U16 R198, desc[UR20][R110.64] ;  /* 0x000000146ec6d981 */ /* 0x000ee2000c1e1500 */
[----:B------:R-:W-:Y:S01]  /*5190*/  ISETP.GE.AND P5, PT, R187, UR32, PT ;  /* 0x00000020bb007c0c */ /* 0x000fe2000bfa6270 */
[----:B------:R-:W-:Y:S01]  /*51a0*/  IMAD.WIDE R120, R237, 0x2, R120 ;  /* 0x00000002ed787825 */ /* 0x000fe200078e0278 */
[----:B------:R-:W-:-:S02]  /*51b0*/  PRMT R208, RZ, 0x7610, R208 ;  /* 0x00007610ffd07816 */ /* 0x000fc400000000d0 */
[----:B------:R-:W-:Y:S02]  /*51c0*/  PRMT R212, RZ, 0x7610, R212 ;  /* 0x00007610ffd47816 */ /* 0x000fe400000000d4 */
[----:B------:R-:W-:Y:S02]  /*51d0*/  PRMT R216, RZ, 0x7610, R216 ;  /* 0x00007610ffd87816 */ /* 0x000fe400000000d8 */
[----:B------:R-:W-:Y:S01]  /*51e0*/  PRMT R214, RZ, 0x7610, R214 ;  /* 0x00007610ffd67816 */ /* 0x000fe200000000d6 */
[----:B------:R-:W3:Y:S01]  /*51f0*/  @!P4 LDG.E.U16 R208, desc[UR20][R132.64] ;  /* 0x0000001484d0c981 */ /* 0x000ee2000c1e1500 */
[----:B------:R-:W-:Y:S02]  /*5200*/  PRMT R210, RZ, 0x7610, R210 ;  /* 0x00007610ffd27816 */ /* 0x000fe400000000d2 */
[----:B------:R-:W-:Y:S01]  /*5210*/  ISETP.GE.AND P4, PT, R191, UR32, PT ;  /* 0x00000020bf007c0c */ /* 0x000fe2000bf86270 */
[----:B------:R-:W3:Y:S01]  /*5220*/  @!P6 LDG.E.U16 R212, desc[UR20][R116.64] ;  /* 0x0000001474d4e981 */ /* 0x000ee2000c1e1500 */
[----:B------:R-:W-:-:S03]  /*5230*/  ISETP.GE.AND P6, PT, R201, UR32, PT ;  /* 0x00000020c9007c0c */ /* 0x000fc6000bfc6270 */
[----:B------:R-:W3:Y:S01]  /*5240*/  @!P3 LDG.E.U16 R216, desc[UR20][R104.64] ;  /* 0x0000001468d8b981 */ /* 0x000ee2000c1e1500 */
[----:B------:R-:W-:-:S03]  /*5250*/  ISETP.GE.AND P3, PT, R205, UR32, PT ;  /* 0x00000020cd007c0c */ /* 0x000fc6000bf66270 */
[----:B------:R-:W3:Y:S01]  /*5260*/  @!P2 LDG.E.U16 R214, desc[UR20][R108.64] ;  /* 0x000000146cd6a981 */ /* 0x000ee2000c1e1500 */
[----:B------:R-:W-:-:S03]  /*5270*/  ISETP.GE.AND P2, PT, R203, UR32, PT ;  /* 0x00000020cb007c0c */ /* 0x000fc6000bf46270 */
[----:B------:R-:W3:Y:S01]  /*5280*/  @!P5 LDG.E.U16 R210, desc[UR20][R120.64] ;  /* 0x0000001478d2d981 */ /* 0x000ee2000c1e1500 */
[----:B------:R-:W-:Y:S02]  /*5290*/  ISETP.GE.AND P5, PT, R233, UR32, PT ;  /* 0x00000020e9007c0c */ /* 0x000fe4000bfa6270 */
[----:B------:R-:W-:Y:S02]  /*52a0*/  PRMT R218, RZ, 0x7610, R218 ;  /* 0x00007610ffda7816 */ /* 0x000fe400000000da */
[----:B------:R-:W-:Y:S01]  /*52b0*/  PRMT R220, RZ, 0x7610, R220 ;  /* 0x00007610ffdc7816 */ /* 0x000fe200000000dc */
[C---:B------:R-:W-:Y:S01]  /*52c0*/  IMAD.WIDE R114, R237.reuse, 0x2, R114 ;  /* 0x00000002ed727825 */ /* 0x040fe200078e0272 */
[----:B------:R-:W-:Y:S02]  /*52d0*/  PRMT R200, RZ, 0x7610, R200 ;  /* 0x00007610ffc87816 */ /* 0x000fe400000000c8 */
[----:B------:R-:W-:Y:S01]  /*52e0*/  PRMT R194, RZ, 0x7610, R194 ;  /* 0x00007610ffc27816 */ /* 0x000fe200000000c2 */
[C---:B------:R-:W-:Y:S01]  /*52f0*/  IMAD.WIDE R102, R237.reuse, 0x2, R102 ;  /* 0x00000002ed667825 */ /* 0x040fe200078e0266 */
[----:B------:R-:W-:Y:S01]  /*5300*/  PRMT R188, RZ, 0x7610, R188 ;  /* 0x00007610ffbc7816 */ /* 0x000fe200000000bc */
[----:B------:R-:W3:Y:S02]  /*5310*/  @!P4 LDG.E.U16 R218, desc[UR20][R86.64] ;  /* 0x0000001456dac981 */ /* 0x000ee4000c1e1500 */
[----:B------:R-:W-:-:S02]  /*5320*/  IMAD.WIDE R70, R237, 0x2, R70 ;  /* 0x00000002ed467825 */ /* 0x000fc400078e0246 */
[----:B------:R-:W3:Y:S04]  /*5330*/  @!P6 LDG.E.U16 R220, desc[UR20][R84.64] ;  /* 0x0000001454dce981 */ /* 0x000ee8000c1e1500 */
[----:B------:R-:W3:Y:S04]  /*5340*/  @!P3 LDG.E.U16 R200, desc[UR20][R114.64] ;  /* 0x0000001472c8b981 */ /* 0x000ee8000c1e1500 */
[----:B------:R-:W3:Y:S04]  /*5350*/  @!P2 LDG.E.U16 R194, desc[UR20][R102.64] ;  /* 0x0000001466c2a981 */ /* 0x000ee8000c1e1500 */
[----:B------:R-:W3:Y:S01]  /*5360*/  @!P5 LDG.E.U16 R188, desc[UR20][R70.64] ;  /* 0x0000001446bcd981 */ /* 0x000ee2000c1e1500 */
[----:B------:R-:W-:-:S02]  /*5370*/  ISETP.GE.AND P2, PT, R235, UR32, PT ;  /* 0x00000020eb007c0c */ /* 0x000fc4000bf46270 */
[----:B------:R-:W-:Y:S02]  /*5380*/  ISETP.GE.AND P3, PT, R227, UR32, PT ;  /* 0x00000020e3007c0c */ /* 0x000fe4000bf66270 */
[----:B------:R-:W-:Y:S02]  /*5390*/  ISETP.GE.AND P5, PT, R207, UR32, PT ;  /* 0x00000020cf007c0c */ /* 0x000fe4000bfa6270 */
[----:B------:R-:W-:Y:S01]  /*53a0*/  ISETP.GE.AND P4, PT, R219, UR32, PT ;  /* 0x00000020db007c0c */ /* 0x000fe2000bf86270 */
[C---:B------:R-:W-:Y:S01]  /*53b0*/  IMAD.WIDE R72, R237.reuse, 0x2, R72 ;  /* 0x00000002ed487825 */ /* 0x040fe200078e0248 */
[----:B------:R-:W-:Y:S02]  /*53c0*/  PRMT R247, RZ, 0x7610, R247 ;  /* 0x00007610fff77816 */ /* 0x000fe400000000f7 */
[----:B------:R-:W-:Y:S01]  /*53d0*/  PRMT R251, RZ, 0x7610, R251 ;  /* 0x00007610fffb7816 */ /* 0x000fe200000000fb */
[----:B------:R-:W-:Y:S01]  /*53e0*/  IMAD.WIDE R76, R237, 0x2, R76 ;  /* 0x00000002ed4c7825 */ /* 0x000fe200078e024c */
[----:B------:R-:W-:-:S02]  /*53f0*/  PRMT R137, RZ, 0x7610, R137 ;  /* 0x00007610ff897816 */ /* 0x000fc40000000089 */
[----:B------:R-:W-:Y:S01]  /*5400*/  PRMT R136, RZ, 0x7610, R136 ;  /* 0x00007610ff887816 */ /* 0x000fe20000000088 */
[C---:B------:R-:W-:Y:S01]  /*5410*/  IMAD.WIDE R130, R237.reuse, 0x2, R130 ;  /* 0x00000002ed827825 */ /* 0x040fe200078e0282 */
[----:B------:R-:W3:Y:S03]  /*5420*/  @!P2 LDG.E.U16 R247, desc[UR20][R72.64] ;  /* 0x0000001448f7a981 */ /* 0x000ee6000c1e1500 */
[----:B------:R-:W-:Y:S01]  /*5430*/  IMAD.WIDE R118, R237, 0x2, R118 ;  /* 0x00000002ed767825 */ /* 0x000fe200078e0276 */
[----:B------:R-:W3:Y:S01]  /*5440*/  @!P5 LDG.E.U16 R137, desc[UR20][R130.64] ;  /* 0x000000148289d981 */ /* 0x000ee2000c1e1500 */
[----:B------:R-:W-:Y:S02]  /*5450*/  ISETP.GE.AND P2, PT, R209, UR32, PT ;  /* 0x00000020d1007c0c */ /* 0x000fe4000bf46270 */
[----:B------:R-:W-:Y:S01]  /*5460*/  ISETP.GE.AND P5, PT, R211, UR32, PT ;  /* 0x00000020d3007c0c */ /* 0x000fe2000bfa6270 */
[----:B------:R-:W3:Y:S01]  /*5470*/  @!P3 LDG.E.U16 R251, desc[UR20][R118.64] ;  /* 0x0000001476fbb981 */ /* 0x000ee2000c1e1500 */
[----:B------:R-:W-:-:S03]  /*5480*/  ISETP.GE.AND P3, PT, R229, UR32, PT ;  /* 0x00000020e5007c0c */ /* 0x000fc6000bf66270 */
[----:B------:R-:W3:Y:S01]  /*5490*/  @!P4 LDG.E.U16 R136, desc[UR20][R76.64] ;  /* 0x000000144c88c981 */ /* 0x000ee2000c1e1500 */
[----:B------:R-:W-:Y:S01]  /*54a0*/  ISETP.GE.AND P4, PT, R221, UR32, PT ;  /* 0x00000020dd007c0c */ /* 0x000fe2000bf86270 */
[C---:B------:R-:W-:Y:S01]  /*54b0*/  IMAD.WIDE R78, R237.reuse, 0x2, R78 ;  /* 0x00000002ed4e7825 */ /* 0x040fe200078e024e */
[----:B------:R-:W-:Y:S02]  /*54c0*/  PRMT R239, RZ, 0x7610, R239 ;  /* 0x00007610ffef7816 */ /* 0x000fe400000000ef */
[----:B------:R-:W-:Y:S01]  /*54d0*/  PRMT R176, RZ, 0x7610, R176 ;  /* 0x00007610ffb07816 */ /* 0x000fe200000000b0 */
[C---:B------:R-:W-:Y:S01]  /*54e0*/  IMAD.WIDE R128, R237.reuse, 0x2, R128 ;  /* 0x00000002ed807825 */ /* 0x040fe200078e0280 */
[----:B------:R-:W-:Y:S02]  /*54f0*/  PRMT R241, RZ, 0x7610, R241 ;  /* 0x00007610fff17816 */ /* 0x000fe400000000f1 */
[----:B------:R-:W-:Y:S01]  /*5500*/  PRMT R178, RZ, 0x7610, R178 ;  /* 0x00007610ffb27816 */ /* 0x000fe200000000b2 */
[C---:B------:R-:W-:Y:S01]  /*5510*/  IMAD.WIDE R112, R237.reuse, 0x2, R112 ;  /* 0x00000002ed707825 */ /* 0x040fe200078e0270 */
[----:B------:R-:W3:Y:S03]  /*5520*/  @!P2 LDG.E.U16 R239, desc[UR20][R128.64] ;  /* 0x0000001480efa981 */ /* 0x000ee6000c1e1500 */
[----:B------:R-:W-:Y:S01]  /*5530*/  IMAD.WIDE R124, R237, 0x2, R124 ;  /* 0x00000002ed7c7825 */ /* 0x000fe200078e027c */
[----:B------:R-:W3:Y:S01]  /*5540*/  @!P5 LDG.E.U16 R241, desc[UR20][R112.64] ;  /* 0x0000001470f1d981 */ /* 0x000ee2000c1e1500 */
[----:B------:R-:W-:-:S02]  /*5550*/  ISETP.GE.AND P6, PT, R217, UR32, PT ;  /* 0x00000020d9007c0c */ /* 0x000fc4000bfc6270 */
[----:B------:R-:W-:Y:S01]  /*5560*/  ISETP.GE.AND P2, PT, R215, UR32, PT ;  /* 0x00000020d7007c0c */ /* 0x000fe2000bf46270 */
[----:B------:R-:W3:Y:S01]  /*5570*/  @!P3 LDG.E.U16 R176, desc[UR20][R124.64] ;  /* 0x000000147cb0b981 */ /* 0x000ee2000c1e1500 */
[----:B------:R-:W-:Y:S02]  /*5580*/  ISETP.GE.AND P3, PT, R231, UR32, PT ;  /* 0x00000020e7007c0c */ /* 0x000fe4000bf66270 */
[----:B------:R-:W-:Y:S01]  /*5590*/  ISETP.GE.AND P5, PT, R225, UR32, PT ;  /* 0x00000020e1007c0c */ /* 0x000fe2000bfa6270 */
[----:B------:R-:W3:Y:S01]  /*55a0*/  @!P4 LDG.E.U16 R178, desc[UR20][R78.64] ;  /* 0x000000144eb2c981 */ /* 0x000ee2000c1e1500 */
        /* <DEDUP_REMOVED lines=8> */
[----:B------:R-:W-:Y:S01]  /*5630*/  PRMT R182, RZ, 0x7610, R182 ;  /* 0x00007610ffb67816 */ /* 0x000fe200000000b6 */
[----:B------:R-:W3:Y:S02]  /*5640*/  @!P6 LDG.E.U16 R249, desc[UR20][R74.64] ;  /* 0x000000144af9e981 */ /* 0x000ee4000c1e1500 */
[C---:B------:R-:W-:Y:S02]  /*5650*/  IMAD.WIDE R90, R237.reuse, 0x2, R90 ;  /* 0x00000002ed5a7825 */ /* 0x040fe400078e025a */
[----:B------:R-:W3:Y:S02]  /*5660*/  @!P5 LDG.E.U16 R245, desc[UR20][R82.64] ;  /* 0x0000001452f5d981 */ /* 0x000ee4000c1e1500 */
[----:B------:R-:W-:Y:S02]  /*5670*/  IMAD.WIDE R100, R237, 0x2, R100 ;  /* 0x00000002ed647825 */ /* 0x000fe400078e0264 */
[----:B------:R-:W3:Y:S04]  /*5680*/  @!P3 LDG.E.U16 R180, desc[UR20][R90.64] ;  /* 0x000000145ab4b981 */ /* 0x000ee8000c1e1500 */
[----:B------:R-:W3:Y:S04]  /*5690*/  @!P2 LDG.E.U16 R243, desc[UR20][R100.64] ;  /* 0x0000001464f3a981 */ /* 0x000ee8000c1e1500 */
[----:B------:R-:W3:Y:S01]  /*56a0*/  @!P4 LDG.E.U16 R182, desc[UR20][R80.64] ;  /* 0x0000001450b6c981 */ /* 0x000ee2000c1e1500 */
[----:B------:R-:W-:Y:S01]  /*56b0*/  BAR.SYNC.DEFER_BLOCKING 0x0 ;  /* 0x0000000000007b1d */ /* 0x000fe20000010000 */
[----:B------:R-:W-:Y:S01]  /*56c0*/  ISETP.GE.AND P2, PT, R94, UR32, PT ;  /* 0x000000205e007c0c */ /* 0x000fe2000bf46270 */
[----:B------:R-:W-:Y:S01]  /*56d0*/  IMAD.WIDE R58, R139, 0x2, R58 ;  /* 0x000000028b3a7825 */ /* 0x000fe200078e023a */
[----:B------:R-:W-:-:S02]  /*56e0*/  PRMT R224, RZ, 0x7610, R224 ;  /* 0x00007610ffe07816 */ /* 0x000fc400000000e0 */
[----:B------:R-:W-:Y:S01]  /*56f0*/  PRMT R232, RZ, 0x7610, R232 ;  /* 0x00007610ffe87816 */ /* 0x000fe200000000e8 */
[C---:B------:R-:W-:Y:S01]  /*5700*/  IMAD.WIDE R50, R139.reuse, 0x2, R50 ;  /* 0x000000028b327825 */ /* 0x040fe200078e0232 */
[----:B------:R-:W-:Y:S02]  /*5710*/  PRMT R240, RZ, 0x7610, R240 ;  /* 0x00007610fff07816 */ /* 0x000fe400000000f0 */
[----:B------:R-:W-:Y:S01]  /*5720*/  PRMT R226, RZ, 0x7610, R226 ;  /* 0x00007610ffe27816 */ /* 0x000fe200000000e2 */
[C---:B------:R-:W-:Y:S01]  /*5730*/  IMAD.WIDE R42, R139.reuse, 0x2, R42 ;  /* 0x000000028b2a7825 */ /* 0x040fe200078e022a */
[----:B------:R-:W-:Y:S02]  /*5740*/  PRMT R234, RZ, 0x7610, R234 ;  /* 0x00007610ffea7816 */ /* 0x000fe400000000ea */
[----:B------:R-:W-:Y:S01]  /*5750*/  PRMT R242, RZ, 0x7610, R242 ;  /* 0x00007610fff27816 */ /* 0x000fe200000000f2 */
[----:B------:R-:W-:Y:S01]  /*5760*/  IMAD.WIDE R34, R139, 0x2, R34 ;  /* 0x000000028b227825 */ /* 0x000fe200078e0222 */
[----:B------:R-:W-:-:S02]  /*5770*/  PRMT R228, RZ, 0x7610, R228 ;  /* 0x00007610ffe47816 */ /* 0x000fc400000000e4 */
[----:B------:R-:W-:Y:S01]  /*5780*/  PRMT R236, RZ, 0x7610, R236 ;  /* 0x00007610ffec7816 */ /* 0x000fe200000000ec */
[----:B------:R-:W-:Y:S01]  /*5790*/  IMAD.WIDE R26, R139, 0x2, R26 ;  /* 0x000000028b1a7825 */ /* 0x000fe200078e021a */
[----:B------:R-:W-:-:S03]  /*57a0*/  PRMT R244, RZ, 0x7610, R244 ;  /* 0x00007610fff47816 */ /* 0x000fc600000000f4 */
[C---:B------:R-:W-:Y:S01]  /*57b0*/  IMAD.WIDE R18, R139.reuse, 0x2, R18 ;  /* 0x000000028b127825 */ /* 0x040fe200078e0212 */
[----:B------:R-:W-:Y:S01]  /*57c0*/  PRMT R222, RZ, 0x7610, R222 ;  /* 0x00007610ffde7816 */ /* 0x000fe200000000de */
[----:B------:R-:W3:Y:S02]  /*57d0*/  @!P2 LDG.E.U16 R224, desc[UR20][R42.64] ;  /* 0x000000142ae0a981 */ /* 0x000ee4000c1e1500 */
[C---:B------:R-:W-:Y:S01]  /*57e0*/  IMAD.WIDE R10, R139.reuse, 0x2, R10 ;  /* 0x000000028b0a7825 */ /* 0x040fe200078e020a */
[----:B------:R-:W-:Y:S01]  /*57f0*/  PRMT R230, RZ, 0x7610, R230 ;  /* 0x00007610ffe67816 */ /* 0x000fe200000000e6 */
[----:B------:R-:W3:Y:S02]  /*5800*/  @!P2 LDG.E.U16 R232, desc[UR20][R50.64] ;  /* 0x0000001432e8a981 */ /* 0x000ee4000c1e1500 */
[C---:B------:R-:W-:Y:S01]  /*5810*/  IMAD.WIDE R2, R139.reuse, 0x2, R2 ;  /* 0x000000028b027825 */ /* 0x040fe200078e0202 */
[----:B------:R-:W-:Y:S01]  /*5820*/  PRMT R238, RZ, 0x7610, R238 ;  /* 0x00007610ffee7816 */ /* 0x000fe200000000ee */
[----:B------:R-:W3:Y:S01]  /*5830*/  @!P2 LDG.E.U16 R240, desc[UR20][R58.64] ;  /* 0x000000143af0a981 */ /* 0x000ee2000c1e1500 */
[----:B------:R-:W-:Y:S01]  /*5840*/  PRMT R246, RZ, 0x7610, R246 ;  /* 0x00007610fff67816 */ /* 0x000fe200000000f6 */
[----:B------:R-:W-:-:S04]  /*5850*/  IMAD.WIDE R60, R139, 0x2, R60 ;  /* 0x000000028b3c7825 */ /* 0x000fc800078e023c */
[C---:B------:R-:W-:Y:S01]  /*5860*/  IMAD.WIDE R52, R139.reuse, 0x2, R52 ;  /* 0x000000028b347825 */ /* 0x040fe200078e0234 */
[----:B------:R-:W3:Y:S03]  /*5870*/  @!P2 LDG.E.U16 R242, desc[UR20][R60.64] ;  /* 0x000000143cf2a981 */ /* 0x000ee6000c1e1500 */
[C---:B------:R-:W-:Y:S01]  /*5880*/  IMAD.WIDE R44, R139.reuse, 0x2, R44 ;  /* 0x000000028b2c7825 */ /* 0x040fe200078e022c */
[----:B------:R-:W3:Y:S03]  /*5890*/  @!P2 LDG.E.U16 R234, desc[UR20][R52.64] ;  /* 0x0000001434eaa981 */ /* 0x000ee6000c1e1500 */
[C---:B------:R-:W-:Y:S01]  /*58a0*/  IMAD.WIDE R36, R139.reuse, 0x2, R36 ;  /* 0x000000028b247825 */ /* 0x040fe200078e0224 */
[----:B------:R-:W3:Y:S03]  /*58b0*/  @!P2 LDG.E.U16 R226, desc[UR20][R44.64] ;  /* 0x000000142ce2a981 */ /* 0x000ee6000c1e1500 */
[----:B------:R-:W-:-:S04]  /*58c0*/  IMAD.WIDE R28, R139, 0x2, R28 ;  /* 0x000000028b1c7825 */ /* 0x000fc800078e021c */
[----:B------:R-:W-:-:S04]  /*58d0*/  IMAD.WIDE R20, R139, 0x2, R20 ;  /* 0x000000028b147825 */ /* 0x000fc800078e0214 */
[----:B------:R-:W-:-:S04]  /*58e0*/  IMAD.WIDE R12, R139, 0x2, R12 ;  /* 0x000000028b0c7825 */ /* 0x000fc800078e020c */
[----:B------:R-:W-:-:S04]  /*58f0*/  IMAD.WIDE R4, R139, 0x2, R4 ;  /* 0x000000028b047825 */ /* 0x000fc800078e0204 */
        /* <DEDUP_REMOVED lines=20> */
[C---:B------:R-:W-:Y:S01]  /*5a40*/  IMAD.WIDE R8, R139.reuse, 0x2, R8 ;  /* 0x000000028b087825 */ /* 0x040fe200078e0208 */
[----:B----4-:R-:W-:Y:S04]  /*5a50*/  STS.U16 [R173+UR9+0x4400], R190 ;  /* 0x004400bead007988 */ /* 0x010fe80008000409 */
[----:B-----5:R0:W-:Y:S01]  /*5a60*/  STS.U16 [R173+UR9+0x4000], R184 ;  /* 0x004000b8ad007988 */ /* 0x0201e20008000409 */
[----:B------:R-:W-:-:S03]  /*5a70*/  IMAD.WIDE R64, R139, 0x2, R64 ;  /* 0x000000028b407825 */ /* 0x000fc600078e0240 */
[----:B--2---:R1:W-:Y:S01]  /*5a80*/  STS.U16 [R173+UR9+0x4800], R196 ;  /* 0x004800c4ad007988 */ /* 0x0043e20008000409 */
[----:B0-----:R-:W-:-:S03]  /*5a90*/  PRMT R184, RZ, 0x7610, R184 ;  /* 0x00007610ffb87816 */ /* 0x001fc600000000b8 */
[----:B---3--:R0:W-:Y:S04]  /*5aa0*/  STS.U16 [R173+UR9+0x4c00], R202 ;  /* 0x004c00caad007988 */ /* 0x0081e80008000409 */
[----:B------:R2:W-:Y:S01]  /*5ab0*/  STS.U16 [R173+UR9+0x5000], R206 ;  /* 0x005000cead007988 */ /* 0x0005e20008000409 */
[----:B------:R-:W-:Y:S02]  /*5ac0*/  PRMT R190, RZ, 0x7610, R190 ;  /* 0x00007610ffbe7816 */ /* 0x000fe400000000be */
[----:B-1----:R-:W-:Y:S01]  /*5ad0*/  PRMT R196, RZ, 0x7610, R196 ;  /* 0x00007610ffc47816 */ /* 0x002fe200000000c4 */
[----:B------:R-:W3:Y:S01]  /*5ae0*/  @!P2 LDG.E.U16 R184, desc[UR20][R2.64] ;  /* 0x0000001402b8a981 */ /* 0x000ee2000c1e1500 */
[----:B0-----:R-:W-:-:S03]  /*5af0*/  PRMT R202, RZ, 0x7610, R202 ;  /* 0x00007610ffca7816 */ /* 0x001fc600000000ca */
[----:B------:R-:W4:Y:S01]  /*5b00*/  @!P2 LDG.E.U16 R190, desc[UR20][R8.64] ;  /* 0x0000001408bea981 */ /* 0x000f22000c1e1500 */
[----:B--2---:R-:W-:-:S03]  /*5b10*/  PRMT R206, RZ, 0x7610, R206 ;  /* 0x00007610ffce7816 */ /* 0x004fc600000000ce */
[----:B------:R-:W2:Y:S04]  /*5b20*/  @!P2 LDG.E.U16 R202, desc[UR20][R20.64] ;  /* 0x0000001414caa981 */ /* 0x000ea8000c1e1500 */
[----:B------:R-:W5:Y:S04]  /*5b30*/  @!P2 LDG.E.U16 R196, desc[UR20][R14.64] ;  /* 0x000000140ec4a981 */ /* 0x000f68000c1e1500 */
[----:B------:R-:W2:Y:S04]  /*5b40*/  @!P2 LDG.E.U16 R206, desc[UR20][R24.64] ;  /* 0x0000001418cea981 */ /* 0x000ea8000c1e1500 */
[----:B------:R-:W2:Y:S04]  /*5b50*/  @!P2 LDG.E.U16 R246, desc[UR20][R64.64] ;  /* 0x0000001440f6a981 */ /* 0x000ea8000c1e1500 */
[----:B------:R0:W-:Y:S04]  /*5b60*/  STS.U16 [R173+UR9+0x5800], R214 ;  /* 0x005800d6ad007988 */ /* 0x0001e80008000409 */
[----:B------:R1:W-:Y:S01]  /*5b70*/  STS.U16 [R173+UR9+0x5400], R210 ;  /* 0x005400d2ad007988 */ /* 0x0003e20008000409 */
[----:B0-----:R-:W-:-:S03]  /*5b80*/  PRMT R214, RZ, 0x7610, R214 ;  /* 0x00007610ffd67816 */ /* 0x001fc600000000d6 */
[----:B------:R0:W-:Y:S01]  /*5b90*/  STS.U16 [R173+UR9+0x5c00], R218 ;  /* 0x005c00daad007988 */ /* 0x0001e20008000409 */
[----:B-1----:R-:W-:-:S03]  /*5ba0*/  PRMT R210, RZ, 0x7610, R210 ;  /* 0x00007610ffd27816 */ /* 0x002fc600000000d2 */
[----:B------:R1:W-:Y:S04]  /*5bb0*/  STS.U16 [R143+UR9+0x4100], R186 ;  /* 0x004100ba8f007988 */ /* 0x0003e80008000409 */
[----:B------:R1:W-:Y:S04]  /*5bc0*/  STS.U16 [R143+UR9+0x4500], R192 ;  /* 0x004500c08f007988 */ /* 0x0003e80008000409 */
[----:B------:R-:W-:Y:S01]  /*5bd0*/  STS.U16 [R143+UR9+0x4900], R198 ;  /* 0x004900c68f007988 */ /* 0x000fe20008000409 */
[----:B0-----:R-:W-:-:S03]  /*5be0*/  PRMT R218, RZ, 0x7610, R218 ;  /* 0x00007610ffda7816 */ /* 0x001fc600000000da */
[----:B------:R-:W-:Y:S01]  /*5bf0*/  STS.U16 [R143+UR9+0x4d00], R204 ;  /* 0x004d00cc8f007988 */ /* 0x000fe20008000409 */
[----:B-1----:R-:W-:-:S03]  /*5c00*/  PRMT R186, RZ, 0x7610, R186 ;  /* 0x00007610ffba7816 */ /* 0x002fc600000000ba */
[----:B------:R0:W-:Y:S01]  /*5c10*/  STS.U16 [R143+UR9+0x5100], R208 ;  /* 0x005100d08f007988 */ /* 0x0001e20008000409 */
[----:B------:R-:W-:-:S03]  /*5c20*/  PRMT R192, RZ, 0x7610, R192 ;  /* 0x00007610ffc07816 */ /* 0x000fc600000000c0 */
[----:B------:R-:W-:Y:S04]  /*5c30*/  STS.U16 [R143+UR9+0x5500], R212 ;  /* 0x005500d48f007988 */ /* 0x000fe80008000409 */
[----:B------:R1:W-:Y:S01]  /*5c40*/  STS.U16 [R143+UR9+0x5900], R216 ;  /* 0x005900d88f007988 */ /* 0x0003e20008000409 */
[----:B0-----:R-:W-:-:S03]  /*5c50*/  PRMT R208, RZ, 0x7610, R208 ;  /* 0x00007610ffd07816 */ /* 0x001fc600000000d0 */
[----:B------:R0:W-:Y:S01]  /*5c60*/  STS.U16 [R143+UR9+0x5d00], R220 ;  /* 0x005d00dc8f007988 */ /* 0x0001e20008000409 */
[----:B------:R-:W-:-:S03]  /*5c70*/  PRMT R204, RZ, 0x7610, R204 ;  /* 0x00007610ffcc7816 */ /* 0x000fc600000000cc */
[----:B------:R0:W-:Y:S01]  /*5c80*/  STS.U16 [R142+UR9+0x4a00], R200 ;  /* 0x004a00c88e007988 */ /* 0x0001e20008000409 */
[----:B-1----:R-:W-:-:S03]  /*5c90*/  PRMT R216, RZ, 0x7610, R216 ;  /* 0x00007610ffd87816 */ /* 0x002fc600000000d8 */
[----:B------:R1:W-:Y:S01]  /*5ca0*/  STS.U16 [R142+UR9+0x4600], R194 ;  /* 0x004600c28e007988 */ /* 0x0003e20008000409 */
[----:B------:R-:W-:Y:S02]  /*5cb0*/  PRMT R212, RZ, 0x7610, R212 ;  /* 0x00007610ffd47816 */ /* 0x000fe400000000d4 */
[----:B0-----:R-:W-:Y:S01]  /*5cc0*/  PRMT R220, RZ, 0x7610, R220 ;  /* 0x00007610ffdc7816 */ /* 0x001fe200000000dc */
[----:B------:R0:W-:Y:S01]  /*5cd0*/  STS.U16 [R142+UR9+0x4200], R188 ;  /* 0x004200bc8e007988 */ /* 0x0001e20008000409 */
[----:B------:R-:W-:Y:S02]  /*5ce0*/  PRMT R200, RZ, 0x7610, R200 ;  /* 0x00007610ffc87816 */ /* 0x000fe400000000c8 */
[----:B------:R-:W-:Y:S01]  /*5cf0*/  PRMT R198, RZ, 0x7610, R198 ;  /* 0x00007610ffc67816 */ /* 0x000fe200000000c6 */
[----:B------:R-:W2:Y:S01]  /*5d00*/  @!P2 LDG.E.U16 R192, desc[UR20][R10.64] ;  /* 0x000000140ac0a981 */ /* 0x000ea2000c1e1500 */
[----:B-1----:R-:W-:-:S03]  /*5d10*/  PRMT R194, RZ, 0x7610, R194 ;  /* 0x00007610ffc27816 */ /* 0x002fc600000000c2 */
[----:B------:R-:W4:Y:S01]  /*5d20*/  @!P2 LDG.E.U16 R200, desc[UR20][R18.64] ;  /* 0x0000001412c8a981 */ /* 0x000f22000c1e1500 */
[----:B0-----:R-:W-:-:S03]  /*5d30*/  PRMT R188, RZ, 0x7610, R188 ;  /* 0x00007610ffbc7816 */ /* 0x001fc600000000bc */
[----:B------:R-:W5:Y:S04]  /*5d40*/  @!P2 LDG.E.U16 R208, desc[UR20][R26.64] ;  /* 0x000000141ad0a981 */ /* 0x000f68000c1e1500 */
        /* <DEDUP_REMOVED lines=11> */
[----:B------:R0:W-:Y:S04]  /*5e00*/  STS.U16 [R142+UR9+0x4e00], R137 ;  /* 0x004e00898e007988 */ /* 0x0001e80008000409 */
        /* <DEDUP_REMOVED lines=14> */
[----:B------:R0:W-:Y:S01]  /*5ef0*/  STS.U16 [R173+UR9+0x7c00], R240 ;  /* 0x007c00f0ad007988 */ /* 0x0001e20008000409 */
[----:B------:R-:W-:-:S04]  /*5f00*/  ULEA UR11, UR5, UR9, 0x3 ;  /* 0x00000009050b7291 */ /* 0x000fc8000f8e18ff */
[----:B------:R-:W-:Y:S01]  /*5f10*/  UIADD3 UR11, UPT, UPT, UR11, 0x8000, URZ ;  /* 0x000080000b0b7890 */ /* 0x000fe2000fffe0ff */
[----:B---3--:R0:W-:Y:S04]  /*5f20*/  STS.U16 [R173+UR9+0x6000], R184 ;  /* 0x006000b8ad007988 */ /* 0x0081e80008000409 */
[----:B--2---:R0:W-:Y:S04]  /*5f30*/  STS.U16 [R173+UR9+0x6400], R192 ;  /* 0x006400c0ad007988 */ /* 0x0041e80008000409 */
[----:B----4-:R0:W-:Y:S04]  /*5f40*/  STS.U16 [R173+UR9+0x6800], R200 ;  /* 0x006800c8ad007988 */ /* 0x0101e80008000409 */
[----:B-----5:R0:W-:Y:S04]  /*5f50*/  STS.U16 [R173+UR9+0x6c00], R208 ;  /* 0x006c00d0ad007988 */ /* 0x0201e80008000409 */
        /* <DEDUP_REMOVED lines=25> */
[----:B------:R1:W-:Y:S06]  /*60f0*/  MEMBAR.ALL.CTA ;  /* 0x0000000000007992 */ /* 0x0003ec0000008000 */
[----:B-1----:R-:W1:Y:S02]  /*6100*/  FENCE.VIEW.ASYNC.S ;  /* 0x00000000000073c6 */ /* 0x002e640000000000 */
[----:B-1----:R-:W-:Y:S06]  /*6110*/  BAR.SYNC.DEFER_BLOCKING 0x0 ;  /* 0x0000000000007b1d */ /* 0x002fec0000010000 */
[----:B------:R-:W-:Y:S05]  /*6120*/  @P0 BRA `(.L_x_9) ;  /* 0x00000000004c0947 */ /* 0x000fea0003800000 */
[----:B------:R-:W-:Y:S01]  /*6130*/  UMOV UR13, 0x40004040 ;  /* 0x40004040000d7882 */ /* 0x000fe20000000000 */
        /* <DEDUP_REMOVED lines=9> */
[----:B------:R1:W-:Y:S01]  /*61d0*/  UTCHMMA gdesc[UR12], gdesc[UR14], tmem[UR8], tmem[UR16], idesc[UR17], UPT ;  /* 0x00ff100e0c0075ea */ /* 0x0003e2000b800008 */
        /* <DEDUP_REMOVED lines=8> */
.L_x_9:
[----:B------:R-:W-:Y:S01]  /*6260*/  UIADD3 UR5, UPT, UPT, UR5, 0x1, URZ ;  /* 0x0000000105057890 */ /* 0x000fe2000fffe0ff */
[----:B------:R-:W-:Y:S01]  /*6270*/  VIADD R138, R138, 0xffffffff ;  /* 0xffffffff8a8a7836 */ /* 0x000fe20000000000 */
[----:B------:R-:W-:Y:S02]  /*6280*/  UIADD3 UR32, UPT, UPT, UR32, -0x40, URZ ;  /* 0xffffffc020207890 */ /* 0x000fe4000fffe0ff */
[----:B------:R-:W-:Y:S02]  /*6290*/  UISETP.GT.AND UP1, UPT, UR5, 0x1, UPT ;  /* 0x000000010500788c */ /* 0x000fe4000bf24270 */
[----:B------:R-:W-:Y:S02]  /*62a0*/  ISETP.NE.U32.AND P2, PT, R138, RZ, PT ;  /* 0x000000ff8a00720c */ /* 0x000fe40003f45070 */
[----:B-1----:R-:W-:Y:S02]  /*62b0*/  USEL UR6, URZ, 0x1, !UP1 ;  /* 0x00000001ff067887 */ /* 0x002fe4000c800000 */
[----:B------:R-:W-:-:S02]  /*62c0*/  USEL UR5, UR5, URZ, !UP1 ;  /* 0x000000ff05057287 */ /* 0x000fc4000c800000 */
[----:B------:R-:W-:-:S03]  /*62d0*/  ULOP3.LUT UR7, UR4, UR6, URZ, 0x3c, !UPT ;  /* 0x0000000604077292 */ /* 0x000fc6000f8e3cff */
[----:B------:R-:W-:-:S04]  /*62e0*/  UMOV UR6, UR4 ;  /* 0x0000000400067c82 */ /* 0x000fc80008000000 */
[----:B------:R-:W-:Y:S01]  /*62f0*/  UMOV UR4, UR7 ;  /* 0x0000000700047c82 */ /* 0x000fe20008000000 */
[----:B------:R-:W-:Y:S05]  /*6300*/  @P2 BRA `(.L_x_10) ;  /* 0xffffffe800d82947 */ /* 0x000fea000383ffff */
.L_x_7:
[----:B------:R-:W-:-:S13]  /*6310*/  ISETP.GE.AND P0, PT, R174, 0x40, PT ;  /* 0x00000040ae00780c */ /* 0x000fda0003f06270 */
[----:B------:R-:W-:Y:S05]  /*6320*/  @!P0 BRA `(.L_x_11) ;  /* 0x0000000000108947 */ /* 0x000fea0003800000 */
[----:B------:R-:W-:-:S06]  /*6330*/  USHF.L.U32 UR6, UR6, 0x1f, URZ ;  /* 0x0000001f06067899 */ /* 0x000fcc00080006ff */
[----:B------:R-:W-:-:S04]  /*6340*/  IMAD.U32 R2, RZ, RZ, UR6 ;  /* 0x00000006ff027e24 */ /* 0x000fc8000f8e00ff */
[----:B------:R-:W1:Y:S02]  /*6350*/  SYNCS.PHASECHK.TRANS64.TRYWAIT P0, [UR11], R2 ;  /* 0x00000002ff0075a7 */ /* 0x000e64000800110b */
[----:B-1----:R-:W-:Y:S05]  /*6360*/  @!P0 BRA `(.L_x_12) ;  /* 0x0000001000488947 */ /* 0x002fea0003800000 */
.L_x_11:
[----:B------:R-:W-:Y:S01]  /*6370*/  BAR.SYNC.DEFER_BLOCKING 0x0 ;  /* 0x0000000000007b1d */ /* 0x000fe20000010000 */
[C---:B------:R-:W-:Y:S01]  /*6380*/  IMAD.SHL.U32 R2, R98.reuse, 0x10, RZ ;  /* 0x0000001062027824 */ /* 0x040fe200078e00ff */
[----:B------:R-:W-:Y:S01]  /*6390*/  LEA R99, R99, UR9, 0x5 ;  /* 0x0000000963637c11 */ /* 0x000fe2000f8e28ff */
[C---:B------:R-:W-:Y:S02]  /*63a0*/  IMAD.SHL.U32 R3, R98.reuse, 0x100, RZ ;  /* 0x0000010062037824 */ /* 0x040fe400078e00ff */
[----:B------:R-:W-:Y:S01]  /*63b0*/  IMAD.SHL.U32 R98, R98, 0x8, RZ ;  /* 0x0000000862627824 */ /* 0x000fe200078e00ff */
[----:B------:R-:W-:Y:S01]  /*63c0*/  LOP3.LUT R2, R2, 0xf0, RZ, 0xc0, !PT ;  /* 0x000000f002027812 */ /* 0x000fe200078ec0ff */
[----:B------:R-:W-:Y:S01]  /*63d0*/  IMAD R99, R94, 0x10, R99 ;  /* 0x000000105e637824 */ /* 0x000fe200078e0263 */
[----:B------:R-:W-:Y:S01]  /*63e0*/  LOP3.LUT R3, R3, 0x1000, RZ, 0xc0, !PT ;  /* 0x0000100003037812 */ /* 0x000fe200078ec0ff */
[----:B------:R-:W1:Y:S01]  /*63f0*/  LDCU.128 UR12, c[0x0][0x390] ;  /* 0x00007200ff0c77ac */ /* 0x000e620008000c00 */
[----:B------:R-:W-:Y:S01]  /*6400*/  LOP3.LUT R98, R98, 0x300, RZ, 0xc0, !PT ;  /* 0x0000030062627812 */ /* 0x000fe200078ec0ff */
[----:B------:R-:W2:Y:S01]  /*6410*/  LDC R43, c[0x0][0x3b8] ;  /* 0x0000ee00ff2b7b82 */ /* 0x000ea20000000800 */
[----:B------:R-:W-:Y:S01]  /*6420*/  IADD3 R3, PT, PT, R2, UR9, R3 ;  /* 0x0000000902037c10 */ /* 0x000fe2000fffe003 */
[----:B0-----:R-:W0:Y:S04]  /*6430*/  LDCU UR4, c[0x0][0x3b4] ;  /* 0x00007680ff0477ac */ /* 0x001e280008000800 */
[----:B------:R-:W-:Y:S01]  /*6440*/  IMAD.IADD R98, R98, 0x1, R3 ;  /* 0x0000000162627824 */ /* 0x000fe200078e0203 */
[----:B------:R-:W3:Y:S02]  /*6450*/  @!P1 SYNCS.CCTL.IV [UR9+0x8000] ;  /* 0x00800000ff0099b1 */ /* 0x000ee40008000009 */
[----:B---3--:R-:W-:Y:S01]  /*6460*/  BAR.SYNC.DEFER_BLOCKING 0x0 ;  /* 0x0000000000007b1d */ /* 0x008fe20000010000 */
[C---:B-1----:R-:W-:Y:S01]  /*6470*/  ISETP.GE.AND P0, PT, R0.reuse, UR14, PT ;  /* 0x0000000e00007c0c */ /* 0x042fe2000bf06270 */
[----:B0-----:R-:W-:-:S03]  /*6480*/  IMAD R0, R0, UR4, RZ ;  /* 0x0000000400007c24 */ /* 0x001fc6000f8e02ff */
[----:B------:R-:W-:Y:S01]  /*6490*/  ISETP.LT.AND P4, PT, R96, UR15, !P0 ;  /* 0x0000000f60007c0c */ /* 0x000fe2000c781270 */
[----:B------:R-:W-:Y:S01]  /*64a0*/  LDTM.16dp32bit_t0_t15.x32 R4, tmem[UR10] ;  /* 0x0000000a000479ee */ /* 0x000fe20008a80000 */
[----:B------:R-:W0:Y:S01]  /*64b0*/  LDTM.16dp32bit_t16_t31.x32 R4, tmem[UR10+0x20] ;  /* 0x0000200a000479ee */ /* 0x000e220008aa0000 */
[----:B------:R-:W-:Y:S02]  /*64c0*/  ISETP.LT.AND P3, PT, R95, UR15, !P0 ;  /* 0x0000000f5f007c0c */ /* 0x000fe4000c761270 */
[----:B------:R-:W-:Y:S02]  /*64d0*/  LEA R41, P6, R0, UR12, 0x1 ;  /* 0x0000000c00297c11 */ /* 0x000fe4000f8c08ff */
[----:B------:R-:W-:Y:S02]  /*64e0*/  ISETP.LT.AND P5, PT, R172, UR15, !P0 ;  /* 0x0000000fac007c0c */ /* 0x000fe4000c7a1270 */
[----:B------:R-:W-:Y:S01]  /*64f0*/  ISETP.LT.AND P2, PT, R171, UR15, !P0 ;  /* 0x0000000fab007c0c */ /* 0x000fe2000c741270 */
[----:B------:R-:W1:Y:S01]  /*6500*/  @!P1 SYNCS.CCTL.IV [UR9+0x8008] ;  /* 0x00800800ff0099b1 */ /* 0x000e620008000009 */
[----:B------:R-:W-:Y:S01]  /*6510*/  NOP ;  /* 0x0000000000007918 */ /* 0x000fe20000000000 */
[C---:B------:R-:W-:Y:S01]  /*6520*/  ISETP.LT.AND P1, PT, R97.reuse, UR15, !P0 ;  /* 0x0000000f61007c0c */ /* 0x040fe2000c721270 */
[----:B--2---:R-:W-:Y:S01]  /*6530*/  IMAD R97, R97, R43, RZ ;  /* 0x0000002b61617224 */ /* 0x004fe200078e02ff */
[----:B0-----:R-:W-:-:S02]  /*6540*/  F2FP.F16.F32.PACK_AB R4, R6, R4 ;  /* 0x000000040604723e */ /* 0x001fc400000000ff */
[----:B------:R-:W-:Y:S02]  /*6550*/  F2FP.F16.F32.PACK_AB R36, R7, R5 ;  /* 0x000000050724723e */ /* 0x000fe400000000ff */
[----:B------:R-:W-:Y:S02]  /*6560*/  F2FP.F16.F32.PACK_AB R5, R10, R8 ;  /* 0x000000080a05723e */ /* 0x000fe400000000ff */
[----:B------:R-:W-:Y:S02]  /*6570*/  F2FP.F16.F32.PACK_AB R37, R11, R9 ;  /* 0x000000090b25723e */ /* 0x000fe400000000ff */
[----:B------:R-:W-:Y:S02]  /*6580*/  F2FP.F16.F32.PACK_AB R6, R14, R12 ;  /* 0x0000000c0e06723e */ /* 0x000fe400000000ff */
[----:B------:R-:W-:Y:S02]  /*6590*/  F2FP.F16.F32.PACK_AB R38, R15, R13 ;  /* 0x0000000d0f26723e */ /* 0x000fe400000000ff */
[----:B------:R-:W-:-:S02]  /*65a0*/  F2FP.F16.F32.PACK_AB R7, R18, R16 ;  /* 0x000000101207723e */ /* 0x000fc400000000ff */
[----:B------:R-:W-:Y:S02]  /*65b0*/  F2FP.F16.F32.PACK_AB R39, R19, R17 ;  /* 0x000000111327723e */ /* 0x000fe400000000ff */
[----:B------:R-:W-:Y:S01]  /*65c0*/  F2FP.F16.F32.PACK_AB R20, R22, R20 ;  /* 0x000000141614723e */ /* 0x000fe200000000ff */
[----:B-1----:R-:W-:Y:S01]  /*65d0*/  STS.128 [R98], R4 ;  /* 0x0000000462007388 */ /* 0x002fe20000000c00 */
[----:B------:R-:W-:-:S03]  /*65e0*/  F2FP.F16.F32.PACK_AB R22, R30, R28 ;  /* 0x0000001c1e16723e */ /* 0x000fc600000000ff */
[----:B------:R0:W-:Y:S01]  /*65f0*/  STS.128 [R98+0x800], R36 ;  /* 0x0008002462007388 */ /* 0x0001e20000000c00 */
[----:B------:R-:W-:Y:S01]  /*6600*/  BAR.SYNC.DEFER_BLOCKING 0x0 ;  /* 0x0000000000007b1d */ /* 0x000fe20000010000 */
[----:B0-----:R-:W-:Y:S02]  /*6610*/  F2FP.F16.F32.PACK_AB R36, R23, R21 ;  /* 0x000000151724723e */ /* 0x001fe400000000ff */
[----:B------:R-:W-:Y:S02]  /*6620*/  F2FP.F16.F32.PACK_AB R21, R26, R24 ;  /* 0x000000181a15723e */ /* 0x000fe400000000ff */
[----:B------:R-:W-:Y:S02]  /*6630*/  F2FP.F16.F32.PACK_AB R37, R27, R25 ;  /* 0x000000191b25723e */ /* 0x000fe400000000ff */
[----:B------:R-:W-:Y:S02]  /*6640*/  F2FP.F16.F32.PACK_AB R38, R31, R29 ;  /* 0x0000001d1f26723e */ /* 0x000fe400000000ff */
[----:B------:R-:W-:-:S02]  /*6650*/  F2FP.F16.F32.PACK_AB R23, R34, R32 ;  /* 0x000000202217723e */ /* 0x000fc400000000ff */
[----:B------:R-:W-:Y:S01]  /*6660*/  F2FP.F16.F32.PACK_AB R39, R35, R33 ;  /* 0x000000212327723e */ /* 0x000fe200000000ff */
[----:B------:R-:W0:Y:S01]  /*6670*/  LDS.128 R8, [R99] ;  /* 0x0000000063087984 */ /* 0x000e220000000c00 */
[----:B------:R-:W-:Y:S01]  /*6680*/  LEA.HI.X.SX32 R25, R0, UR13, 0x1, P6 ;  /* 0x0000000d00197c11 */ /* 0x000fe2000b0f0eff */
[----:B------:R-:W-:Y:S01]  /*6690*/  IMAD R0, R43, 0x2, R97 ;  /* 0x000000022b007824 */ /* 0x000fe200078e0261 */
[----:B------:R-:W-:Y:S01]  /*66a0*/  LEA R2, P6, R97, R41, 0x1 ;  /* 0x0000002961027211 */ /* 0x000fe200078c08ff */
[----:B------:R-:W-:Y:S02]  /*66b0*/  LDS.128 R4, [R99+0x1000] ;  /* 0x0010000063047984 */ /* 0x000fe40000000c00 */
[----:B------:R-:W-:Y:S01]  /*66c0*/  IMAD R12, R43, 0x2, R0 ;  /* 0x000000022b0c7824 */ /* 0x000fe200078e0200 */
[----:B------:R-:W-:Y:S01]  /*66d0*/  LEA.HI.X.SX32 R3, R97, R25, 0x1, P6 ;  /* 0x0000001961037211 */ /* 0x000fe200030f0eff */
[----:B------:R-:W-:Y:S01]  /*66e0*/  BAR.SYNC.DEFER_BLOCKING 0x0 ;  /* 0x0000000000007b1d */ /* 0x000fe20000010000 */
[----:B------:R-:W-:-:S04]  /*66f0*/  LEA R16, P6, R0, R41, 0x1 ;  /* 0x0000002900107211 */ /* 0x000fc800078c08ff */
[----:B------:R-:W-:Y:S01]  /*6700*/  LEA.HI.X.SX32 R17, R0, R25, 0x1, P6 ;  /* 0x0000001900117211 */ /* 0x000fe200030f0eff */
[----:B------:R-:W-:Y:S01]  /*6710*/  IMAD R0, R43, 0x2, R12 ;  /* 0x000000022b007824 */ /* 0x000fe200078e020c */
[----:B------:R-:W-:-:S04]  /*6720*/  LEA R18, P6, R12, R41, 0x1 ;  /* 0x000000290c127211 */ /* 0x000fc800078c08ff */
[----:B------:R-:W-:Y:S01]  /*6730*/  LEA.HI.X.SX32 R19, R12, R25, 0x1, P6 ;  /* 0x000000190c137211 */ /* 0x000fe200030f0eff */
[----:B------:R1:W-:Y:S04]  /*6740*/  STS.128 [R98], R20 ;  /* 0x0000001462007388 */ /* 0x0003e80000000c00 */
[----:B------:R-:W-:Y:S01]  /*6750*/  STS.128 [R98+0x800], R36 ;  /* 0x0008002462007388 */ /* 0x000fe20000000c00 */
[----:B------:R-:W-:Y:S01]  /*6760*/  BAR.SYNC.DEFER_BLOCKING 0x0 ;  /* 0x0000000000007b1d */ /* 0x000fe20000010000 */
[----:B-1----:R-:W-:Y:S01]  /*6770*/  IMAD R22, R43, 0x2, R0 ;  /* 0x000000022b167824 */ /* 0x002fe200078e0200 */
[----:B------:R-:W-:-:S04]  /*6780*/  LEA R20, P6, R0, R41, 0x1 ;  /* 0x0000002900147211 */ /* 0x000fc800078c08ff */
[----:B------:R-:W-:Y:S01]  /*6790*/  LEA.HI.X.SX32 R21, R0, R25, 0x1, P6 ;  /* 0x0000001900157211 */ /* 0x000fe200030f0eff */
[----:B------:R-:W-:Y:S01]  /*67a0*/  IMAD R0, R43, 0x2, R22 ;  /* 0x000000022b007824 */ /* 0x000fe200078e0216 */
[----:B0-----:R0:W-:Y:S01]  /*67b0*/  @P1 STG.E.U16 desc[UR20][R2.64], R8 ;  /* 0x0000000802001986 */ /* 0x0011e2000c101514 */
[----:B------:R-:W-:-:S03]  /*67c0*/  ISETP.LT.AND P1, PT, R170, UR15, !P0 ;  /* 0x0000000faa007c0c */ /* 0x000fc6000c721270 */
[----:B------:R-:W1:Y:S04]  /*67d0*/  LDS.128 R12, [R99] ;  /* 0x00000000630c7984 */ /* 0x000e680000000c00 */
[----:B------:R-:W2:Y:S01]  /*67e0*/  LDS.128 R96, [R99+0x1000] ;  /* 0x0010000063607984 */ /* 0x000ea20000000c00 */
[----:B0-----:R-:W-:Y:S02]  /*67f0*/  PRMT R3, R8, 0x7632, R3 ;  /* 0x0000763208037816 */ /* 0x001fe40000000003 */
[----:B------:R-:W-:-:S03]  /*6800*/  LEA R2, P6, R22, R41, 0x1 ;  /* 0x0000002916027211 */ /* 0x000fc600078c08ff */
[----:B------:R0:W-:Y:S01]  /*6810*/  @P4 STG.E.U16 desc[UR20][R16.64], R3 ;  /* 0x0000000310004986 */ /* 0x0001e2000c101514 */
[----:B------:R-:W-:-:S03]  /*6820*/  ISETP.LT.AND P4, PT, R169, UR15, !P0 ;  /* 0x0000000fa9007c0c */ /* 0x000fc6000c781270 */
[----:B------:R-:W-:Y:S01]  /*6830*/  @P3 STG.E.U16 desc[UR20][R18.64], R9 ;  /* 0x0000000912003986 */ /* 0x000fe2000c101514 */
[----:B------:R-:W-:Y:S02]  /*6840*/  ISETP.LT.AND P3, PT, R168, UR15, !P0 ;  /* 0x0000000fa8007c0c */ /* 0x000fe4000c761270 */
[----:B0-----:R-:W-:Y:S02]  /*6850*/  PRMT R17, R9, 0x7632, R17 ;  /* 0x0000763209117816 */ /* 0x001fe40000000011 */
[----:B------:R-:W-:Y:S01]  /*6860*/  LEA.HI.X.SX32 R3, R22, R25, 0x1, P6 ;  /* 0x0000001916037211 */ /* 0x000fe200030f0eff */
[----:B------:R-:W-:Y:S01]  /*6870*/  IMAD R22, R43, 0x2, R0 ;  /* 0x000000022b167824 */ /* 0x000fe200078e0200 */
[----:B------:R-:W-:Y:S01]  /*6880*/  LEA R16, P6, R0, R41, 0x1 ;  /* 0x0000002900107211 */ /* 0x000fe200078c08ff */
[----:B------:R0:W-:Y:S01]  /*6890*/  @P5 STG.E.U16 desc[UR20][R20.64], R17 ;  /* 0x0000001114005986 */ /* 0x0001e2000c101514 */
[----:B------:R-:W-:-:S03]  /*68a0*/  ISETP.LT.AND P5, PT, R167, UR15, !P0 ;  /* 0x0000000fa7007c0c */ /* 0x000fc6000c7a1270 */
[----:B------:R3:W-:Y:S01]  /*68b0*/  @P2 STG.E.U16 desc[UR20][R2.64], R10 ;  /* 0x0000000a02002986 */ /* 0x0007e2000c101514 */
[----:B------:R-:W-:Y:S02]  /*68c0*/  ISETP.LT.AND P2, PT, R166, UR15, !P0 ;  /* 0x0000000fa6007c0c */ /* 0x000fe4000c741270 */
[----:B0-----:R-:W-:Y:S01]  /*68d0*/  LEA.HI.X.SX32 R17, R0, R25, 0x1, P6 ;  /* 0x0000001900117211 */ /* 0x001fe200030f0eff */
[C---:B------:R-:W-:Y:S01]  /*68e0*/  IMAD R0, R43.reuse, 0x2, R22 ;  /* 0x000000022b007824 */ /* 0x040fe200078e0216 */
[----:B------:R-:W-:Y:S02]  /*68f0*/  LEA R8, P6, R22, R41, 0x1 ;  /* 0x0000002916087211 */ /* 0x000fe400078c08ff */
[----:B---3--:R-:W-:Y:S01]  /*6900*/  PRMT R3, R10, 0x7632, R3 ;  /* 0x000076320a037816 */ /* 0x008fe20000000003 */
[----:B------:R-:W-:Y:S01]  /*6910*/  IMAD R20, R43, 0x2, R0 ;  /* 0x000000022b147824 */ /* 0x000fe200078e0200 */
[----:B------:R-:W-:Y:S02]  /*6920*/  LEA.HI.X.SX32 R9, R22, R25, 0x1, P6 ;  /* 0x0000001916097211 */ /* 0x000fe400030f0eff */
[----:B------:R-:W-:Y:S01]  /*6930*/  LEA R18, P6, R0, R41, 0x1 ;  /* 0x0000002900127211 */ /* 0x000fe200078c08ff */
[----:B------:R0:W-:Y:S01]  /*6940*/  @P1 STG.E.U16 desc[UR20][R16.64], R3 ;  /* 0x0000000310001986 */ /* 0x0001e2000c101514 */
[----:B------:R-:W-:-:S02]  /*6950*/  ISETP.LT.AND P1, PT, R165, UR15, !P0 ;  /* 0x0000000fa5007c0c */ /* 0x000fc4000c721270 */
[----:B------:R-:W-:Y:S01]  /*6960*/  LEA.HI.X.SX32 R19, R0, R25, 0x1, P6 ;  /* 0x0000001900137211 */ /* 0x000fe200030f0eff */
[C---:B------:R-:W-:Y:S01]  /*6970*/  IMAD R0, R43.reuse, 0x2, R20 ;  /* 0x000000022b007824 */ /* 0x040fe200078e0214 */
[----:B------:R-:W-:Y:S01]  /*6980*/  LEA R2, P6, R20, R41, 0x1 ;  /* 0x0000002914027211 */ /* 0x000fe200078c08ff */
[----:B------:R-:W-:Y:S01]  /*6990*/  @P4 STG.E.U16 desc[UR20][R8.64], R11 ;  /* 0x0000000b08004986 */ /* 0x000fe2000c101514 */
[----:B------:R-:W-:Y:S01]  /*69a0*/  ISETP.LT.AND P4, PT, R164, UR15, !P0 ;  /* 0x0000000fa4007c0c */ /* 0x000fe2000c781270 */
[----:B------:R-:W-:Y:S01]  /*69b0*/  IMAD R10, R43, 0x2, R0 ;  /* 0x000000022b0a7824 */ /* 0x000fe200078e0200 */
[----:B0-----:R-:W-:Y:S02]  /*69c0*/  PRMT R17, R11, 0x7632, R17 ;  /* 0x000076320b117816 */ /* 0x001fe40000000011 */
[----:B------:R-:W-:Y:S02]  /*69d0*/  LEA.HI.X.SX32 R3, R20, R25, 0x1, P6 ;  /* 0x0000001914037211 */ /* 0x000fe400030f0eff */
[----:B------:R-:W-:Y:S01]  /*69e0*/  LEA R16, P6, R0, R41, 0x1 ;  /* 0x0000002900107211 */ /* 0x000fe200078c08ff */
[----:B------:R0:W-:Y:S01]  /*69f0*/  @P3 STG.E.U16 desc[UR20][R18.64], R17 ;  /* 0x0000001112003986 */ /* 0x0001e2000c101514 */
[----:B------:R-:W-:-:S03]  /*6a00*/  ISETP.LT.AND P3, PT, R163, UR15, !P0 ;  /* 0x0000000fa3007c0c */ /* 0x000fc6000c761270 */
[----:B-1----:R1:W-:Y:S01]  /*6a10*/  @P5 STG.E.U16 desc[UR20][R2.64], R12 ;  /* 0x0000000c02005986 */ /* 0x0023e2000c101514 */
[----:B------:R-:W-:Y:S02]  /*6a20*/  ISETP.LT.AND P5, PT, R162, UR15, !P0 ;  /* 0x0000000fa2007c0c */ /* 0x000fe4000c7a1270 */
[----:B0-----:R-:W-:Y:S01]  /*6a30*/  LEA.HI.X.SX32 R17, R0, R25, 0x1, P6 ;  /* 0x0000001900117211 */ /* 0x001fe200030f0eff */
[C---:B------:R-:W-:Y:S01]  /*6a40*/  IMAD R0, R43.reuse, 0x2, R10 ;  /* 0x000000022b007824 */ /* 0x040fe200078e020a */
[----:B------:R-:W-:Y:S02]  /*6a50*/  LEA R8, P6, R10, R41, 0x1 ;  /* 0x000000290a087211 */ /* 0x000fe400078c08ff */
[----:B-1----:R-:W-:Y:S01]  /*6a60*/  PRMT R3, R12, 0x7632, R3 ;  /* 0x000076320c037816 */ /* 0x002fe20000000003 */
[----:B------:R-:W-:Y:S01]  /*6a70*/  IMAD R18, R43, 0x2, R0 ;  /* 0x000000022b127824 */ /* 0x000fe200078e0200 */
[----:B------:R-:W-:Y:S02]  /*6a80*/  LEA.HI.X.SX32 R9, R10, R25, 0x1, P6 ;  /* 0x000000190a097211 */ /* 0x000fe400030f0eff */
[----:B------:R-:W-:Y:S01]  /*6a90*/  LEA R10, P6, R0, R41, 0x1 ;  /* 0x00000029000a7211 */ /* 0x000fe200078c08ff */
[----:B------:R0:W-:Y:S01]  /*6aa0*/  @P2 STG.E.U16 desc[UR20][R16.64], R3 ;  /* 0x0000000310002986 */ /* 0x0001e2000c101514 */
[----:B------:R-:W-:-:S02]  /*6ab0*/  PRMT R12, R13, 0x7632, R12 ;  /* 0x000076320d0c7816 */ /* 0x000fc4000000000c */
[----:B------:R-:W-:Y:S01]  /*6ac0*/  LEA.HI.X.SX32 R11, R0, R25, 0x1, P6 ;  /* 0x00000019000b7211 */ /* 0x000fe200030f0eff */
[----:B------:R-:W-:Y:S01]  /*6ad0*/  IMAD R0, R43, 0x2, R18 ;  /* 0x000000022b007824 */ /* 0x000fe200078e0212 */
[----:B------:R-:W-:Y:S01]  /*6ae0*/  LEA R2, P6, R18, R41, 0x1 ;  /* 0x0000002912027211 */ /* 0x000fe200078c08ff */
[----:B------:R1:W-:Y:S01]  /*6af0*/  @P1 STG.E.U16 desc[UR20][R8.64], R13 ;  /* 0x0000000d08001986 */ /* 0x0003e2000c101514 */
[----:B------:R-:W-:Y:S02]  /*6b00*/  ISETP.LT.AND P2, PT, R161, UR15, !P0 ;  /* 0x0000000fa1007c0c */ /* 0x000fe4000c741270 */
[----:B------:R-:W-:Y:S01]  /*6b10*/  ISETP.LT.AND P1, PT, R160, UR15, !P0 ;  /* 0x0000000fa0007c0c */ /* 0x000fe2000c721270 */
[----:B------:R3:W-:Y:S01]  /*6b20*/  @P4 STG.E.U16 desc[UR20][R10.64], R12 ;  /* 0x0000000c0a004986 */ /* 0x0007e2000c101514 */
[----:B------:R-:W-:Y:S02]  /*6b30*/  ISETP.LT.AND P4, PT, R159, UR15, !P0 ;  /* 0x0000000f9f007c0c */ /* 0x000fe4000c781270 */
[----:B0-----:R-:W-:-:S02]  /*6b40*/  LEA.HI.X.SX32 R3, R18, R25, 0x1, P6 ;  /* 0x0000001912037211 */ /* 0x001fc400030f0eff */
[----:B------:R-:W-:Y:S01]  /*6b50*/  LEA R16, P6, R0, R41, 0x1 ;  /* 0x0000002900107211 */ /* 0x000fe200078c08ff */
[----:B-1----:R-:W-:-:S03]  /*6b60*/  IMAD R9, R43, 0x2, R0 ;  /* 0x000000022b097824 */ /* 0x002fc600078e0200 */
[----:B------:R-:W-:Y:S01]  /*6b70*/  LEA.HI.X.SX32 R17, R0, R25, 0x1, P6 ;  /* 0x0000001900117211 */ /* 0x000fe200030f0eff */
[----:B------:R0:W-:Y:S01]  /*6b80*/  @P3 STG.E.U16 desc[UR20][R2.64], R14 ;  /* 0x0000000e02003986 */ /* 0x0001e2000c101514 */
[----:B------:R-:W-:Y:S01]  /*6b90*/  PRMT R13, R15, 0x7632, R13 ;  /* 0x000076320f0d7816 */ /* 0x000fe2000000000d */
[----:B------:R-:W-:Y:S01]  /*6ba0*/  IMAD R0, R43, 0x2, R9 ;  /* 0x000000022b007824 */ /* 0x000fe200078e0209 */
[C---:B------:R-:W-:Y:S02]  /*6bb0*/  LEA R8, P6, R9.reuse, R41, 0x1 ;  /* 0x0000002909087211 */ /* 0x040fe400078c08ff */
[----:B---3--:R-:W-:Y:S02]  /*6bc0*/  PRMT R11, R14, 0x7632, R11 ;  /* 0x000076320e0b7816 */ /* 0x008fe4000000000b */
[----:B------:R-:W-:Y:S02]  /*6bd0*/  LEA.HI.X.SX32 R9, R9, R25, 0x1, P6 ;  /* 0x0000001909097211 */ /* 0x000fe400030f0eff */
[----:B------:R-:W-:Y:S01]  /*6be0*/  LEA R10, P6, R0, R41, 0x1 ;  /* 0x00000029000a7211 */ /* 0x000fe200078c08ff */
[----:B------:R1:W-:Y:S01]  /*6bf0*/  @P5 STG.E.U16 desc[UR20][R16.64], R11 ;  /* 0x0000000b10005986 */ /* 0x0003e2000c101514 */
[----:B------:R-:W-:Y:S01]  /*6c00*/  ISETP.LT.AND P3, PT, R158, UR15, !P0 ;  /* 0x0000000f9e007c0c */ /* 0x000fe2000c761270 */
[----:B0-----:R-:W-:Y:S01]  /*6c10*/  IMAD R3, R43, 0x2, R0 ;  /* 0x000000022b037824 */ /* 0x001fe200078e0200 */
[----:B------:R-:W-:Y:S01]  /*6c20*/  ISETP.LT.AND P5, PT, R157, UR15, !P0 ;  /* 0x0000000f9d007c0c */ /* 0x000fe2000c7a1270 */
[----:B------:R-:W-:Y:S01]  /*6c30*/  @P2 STG.E.U16 desc[UR20][R8.64], R15 ;  /* 0x0000000f08002986 */ /* 0x000fe2000c101514 */
[----:B------:R-:W-:-:S02]  /*6c40*/  ISETP.LT.AND P2, PT, R156, UR15, !P0 ;  /* 0x0000000f9c007c0c */ /* 0x000fc4000c741270 */
[----:B-1----:R-:W-:Y:S01]  /*6c50*/  LEA.HI.X.SX32 R11, R0, R25, 0x1, P6 ;  /* 0x00000019000b7211 */ /* 0x002fe200030f0eff */
[----:B------:R-:W-:Y:S01]  /*6c60*/  IMAD R0, R43, 0x2, R3 ;  /* 0x000000022b007824 */ /* 0x000fe200078e0203 */
[----:B------:R-:W-:-:S03]  /*6c70*/  LEA R2, P6, R3, R41, 0x1 ;  /* 0x0000002903027211 */ /* 0x000fc600078c08ff */
[----:B------:R-:W-:Y:S01]  /*6c80*/  IMAD R14, R43, 0x2, R0 ;  /* 0x000000022b0e7824 */ /* 0x000fe200078e0200 */
[----:B------:R-:W-:Y:S01]  /*6c90*/  LEA.HI.X.SX32 R3, R3, R25, 0x1, P6 ;  /* 0x0000001903037211 */ /* 0x000fe200030f0eff */
[----:B------:R0:W-:Y:S01]  /*6ca0*/  @P1 STG.E.U16 desc[UR20][R10.64], R13 ;  /* 0x0000000d0a001986 */ /* 0x0001e2000c101514 */
[----:B------:R-:W-:Y:S02]  /*6cb0*/  LEA R12, P6, R0, R41, 0x1 ;  /* 0x00000029000c7211 */ /* 0x000fe400078c08ff */
[----:B------:R-:W-:Y:S01]  /*6cc0*/  ISETP.LT.AND P1, PT, R155, UR15, !P0 ;  /* 0x0000000f9b007c0c */ /* 0x000fe2000c721270 */
[----:B------:R1:W-:Y:S01]  /*6cd0*/  @P4 STG.E.U16 desc[UR20][R2.64], R4 ;  /* 0x0000000402004986 */ /* 0x0003e2000c101514 */
[----:B------:R-:W-:Y:S02]  /*6ce0*/  ISETP.LT.AND P4, PT, R154, UR15, !P0 ;  /* 0x0000000f9a007c0c */ /* 0x000fe4000c781270 */
[----:B0-----:R-:W-:Y:S01]  /*6cf0*/  LEA.HI.X.SX32 R13, R0, R25, 0x1, P6 ;  /* 0x00000019000d7211 */ /* 0x001fe200030f0eff */
[----:B------:R-:W-:Y:S01]  /*6d00*/  IMAD R0, R43, 0x2, R14 ;  /* 0x000000022b007824 */ /* 0x000fe200078e020e */
[----:B------:R-:W-:-:S02]  /*6d10*/  LEA R8, P6, R14, R41, 0x1 ;  /* 0x000000290e087211 */ /* 0x000fc400078c08ff */
[----:B-1----:R-:W-:Y:S02]  /*6d20*/  PRMT R3, R4, 0x7632, R3 ;  /* 0x0000763204037816 */ /* 0x002fe40000000003 */
[----:B------:R-:W-:Y:S01]  /*6d30*/  LEA.HI.X.SX32 R9, R14, R25, 0x1, P6 ;  /* 0x000000190e097211 */ /* 0x000fe200030f0eff */
[----:B------:R-:W-:Y:S01]  /*6d40*/  IMAD R14, R43, 0x2, R0 ;  /* 0x000000022b0e7824 */ /* 0x000fe200078e0200 */
[C---:B------:R-:W-:Y:S01]  /*6d50*/  LEA R10, P6, R0.reuse, R41, 0x1 ;  /* 0x00000029000a7211 */ /* 0x040fe200078c08ff */
[----:B------:R0:W-:Y:S01]  /*6d60*/  @P3 STG.E.U16 desc[UR20][R12.64], R3 ;  /* 0x000000030c003986 */ /* 0x0001e2000c101514 */
[----:B------:R-:W-:Y:S02]  /*6d70*/  ISETP.LT.AND P3, PT, R153, UR15, !P0 ;  /* 0x0000000f99007c0c */ /* 0x000fe4000c761270 */
[----:B------:R-:W-:Y:S01]  /*6d80*/  LEA.HI.X.SX32 R11, R0, R25, 0x1, P6 ;  /* 0x00000019000b7211 */ /* 0x000fe200030f0eff */
[----:B------:R1:W-:Y:S01]  /*6d90*/  @P5 STG.E.U16 desc[UR20][R8.64], R5 ;  /* 0x0000000508005986 */ /* 0x0003e2000c101514 */
[----:B------:R-:W-:Y:S01]  /*6da0*/  LEA R2, P5, R14, R41, 0x1 ;  /* 0x000000290e027211 */ /* 0x000fe200078a08ff */
[----:B------:R-:W-:Y:S01]  /*6db0*/  IMAD R0, R43, 0x2, R14 ;  /* 0x000000022b007824 */ /* 0x000fe200078e020e */
[----:B------:R-:W-:-:S02]  /*6dc0*/  ISETP.LT.AND P6, PT, R152, UR15, !P0 ;  /* 0x0000000f98007c0c */ /* 0x000fc4000c7c1270 */
[----:B0-----:R-:W-:Y:S02]  /*6dd0*/  LEA.HI.X.SX32 R3, R14, R25, 0x1, P5 ;  /* 0x000000190e037211 */ /* 0x001fe400028f0eff */
[C---:B------:R-:W-:Y:S02]  /*6de0*/  LEA R12, P5, R0.reuse, R41, 0x1 ;  /* 0x00000029000c7211 */ /* 0x040fe400078a08ff */
[----:B-1----:R-:W-:Y:S01]  /*6df0*/  PRMT R9, R5, 0x7632, R9 ;  /* 0x0000763205097816 */ /* 0x002fe20000000009 */
[----:B------:R-:W-:Y:S01]  /*6e00*/  IMAD R5, R43, 0x2, R0 ;  /* 0x000000022b057824 */ /* 0x000fe200078e0200 */
[----:B------:R-:W-:-:S03]  /*6e10*/  LEA.HI.X.SX32 R13, R0, R25, 0x1, P5 ;  /* 0x00000019000d7211 */ /* 0x000fc600028f0eff */
[----:B------:R0:W-:Y:S01]  /*6e20*/  @P2 STG.E.U16 desc[UR20][R10.64], R9 ;  /* 0x000000090a002986 */ /* 0x0001e2000c101514 */
[----:B------:R-:W-:Y:S01]  /*6e30*/  IMAD R0, R43, 0x2, R5 ;  /* 0x000000022b007824 */ /* 0x000fe200078e0205 */
[----:B------:R-:W-:Y:S02]  /*6e40*/  LEA R4, P5, R5, R41, 0x1 ;  /* 0x0000002905047211 */ /* 0x000fe400078a08ff */
[----:B------:R1:W-:Y:S01]  /*6e50*/  @P1 STG.E.U16 desc[UR20][R2.64], R6 ;  /* 0x0000000602001986 */ /* 0x0003e2000c101514 */
[----:B------:R-:W-:Y:S02]  /*6e60*/  ISETP.LT.AND P2, PT, R151, UR15, !P0 ;  /* 0x0000000f97007c0c */ /* 0x000fe4000c741270 */
[----:B------:R-:W-:Y:S02]  /*6e70*/  LEA.HI.X.SX32 R5, R5, R25, 0x1, P5 ;  /* 0x0000001905057211 */ /* 0x000fe400028f0eff */
[----:B------:R-:W-:Y:S02]  /*6e80*/  ISETP.LT.AND P1, PT, R150, UR15, !P0 ;  /* 0x0000000f96007c0c */ /* 0x000fe4000c721270 */
[----:B------:R-:W-:-:S02]  /*6e90*/  ISETP.LT.AND P5, PT, R149, UR15, !P0 ;  /* 0x0000000f95007c0c */ /* 0x000fc4000c7a1270 */
[----:B0-----:R-:W-:Y:S01]  /*6ea0*/  PRMT R11, R6, 0x7632, R11 ;  /* 0x00007632060b7816 */ /* 0x001fe2000000000b */
[----:B-1----:R-:W-:Y:S01]  /*6eb0*/  IMAD R3, R43, 0x2, R0 ;  /* 0x000000022b037824 */ /* 0x002fe200078e0200 */
[----:B------:R-:W-:-:S03]  /*6ec0*/  PRMT R6, R7, 0x7632, R6 ;  /* 0x0000763207067816 */ /* 0x000fc60000000006 */
[----:B------:R0:W-:Y:S01]  /*6ed0*/  @P4 STG.E.U16 desc[UR20][R12.64], R11 ;  /* 0x0000000b0c004986 */ /* 0x0001e2000c101514 */
[----:B------:R-:W-:-:S03]  /*6ee0*/  LEA R8, P4, R0, R41, 0x1 ;  /* 0x0000002900087211 */ /* 0x000fc600078808ff */
[----:B------:R2:W-:Y:S01]  /*6ef0*/  @P3 STG.E.U16 desc[UR20][R4.64], R7 ;  /* 0x0000000704003986 */ /* 0x0005e2000c101514 */
[----:B------:R-:W-:Y:S01]  /*6f00*/  LEA.HI.X.SX32 R9, R0, R25, 0x1, P4 ;  /* 0x0000001900097211 */ /* 0x000fe200020f0eff */
[----:B------:R-:W-:Y:S01]  /*6f10*/  IMAD R0, R43, 0x2, R3 ;  /* 0x000000022b007824 */ /* 0x000fe200078e0203 */
[-C--:B------:R-:W-:Y:S02]  /*6f20*/  LEA R2, P3, R3, R41.reuse, 0x1 ;  /* 0x0000002903027211 */ /* 0x080fe400078608ff */
[----:B------:R-:W-:Y:S01]  /*6f30*/  ISETP.LT.AND P4, PT, R147, UR15, !P0 ;  /* 0x0000000f93007c0c */ /* 0x000fe2000c781270 */
[----:B------:R1:W-:Y:S01]  /*6f40*/  @P6 STG.E.U16 desc[UR20][R8.64], R6 ;  /* 0x0000000608006986 */ /* 0x0003e2000c101514 */
[C---:B------:R-:W-:Y:S01]  /*6f50*/  LEA R10, P6, R0.reuse, R41, 0x1 ;  /* 0x00000029000a7211 */ /* 0x040fe200078c08ff */
[----:B0-----:R-:W-:Y:S01]  /*6f60*/  IMAD R12, R43, 0x2, R0 ;  /* 0x000000022b0c7824 */ /* 0x001fe200078e0200 */
[-C--:B------:R-:W-:Y:S02]  /*6f70*/  LEA.HI.X.SX32 R3, R3, R25.reuse, 0x1, P3 ;  /* 0x0000001903037211 */ /* 0x080fe400018f0eff */
[----:B------:R-:W-:Y:S01]  /*6f80*/  LEA.HI.X.SX32 R11, R0, R25, 0x1, P6 ;  /* 0x00000019000b7211 */ /* 0x000fe200030f0eff */
[C---:B------:R-:W-:Y:S01]  /*6f90*/  IMAD R0, R43.reuse, 0x2, R12 ;  /* 0x000000022b007824 */ /* 0x040fe200078e020c */
[----:B--2---:R-:W-:Y:S01]  /*6fa0*/  PRMT R5, R96, 0x7632, R5 ;  /* 0x0000763260057816 */ /* 0x004fe20000000005 */
[----:B------:R-:W-:Y:S01]  /*6fb0*/  @P2 STG.E.U16 desc[UR20][R2.64], R96 ;  /* 0x0000006002002986 */ /* 0x000fe2000c101514 */
[----:B------:R-:W-:Y:S01]  /*6fc0*/  ISETP.LT.AND P3, PT, R146, UR15, !P0 ;  /* 0x0000000f92007c0c */ /* 0x000fe2000c761270 */
[----:B------:R-:W-:-:S02]  /*6fd0*/  IMAD R13, R43, 0x2, R0 ;  /* 0x000000022b0d7824 */ /* 0x000fc400078e0200 */
[----:B------:R0:W-:Y:S01]  /*6fe0*/  @P1 STG.E.U16 desc[UR20][R10.64], R5 ;  /* 0x000000050a001986 */ /* 0x0001e2000c101514 */
[-C--:B------:R-:W-:Y:S01]  /*6ff0*/  LEA R4, P1, R12, R41.reuse, 0x1 ;  /* 0x000000290c047211 */ /* 0x080fe200078208ff */
[----:B------:R-:W-:Y:S01]  /*7000*/  IMAD R14, R43, 0x2, R13 ;  /* 0x000000022b0e7824 */ /* 0x000fe200078e020d */
[CC--:B-1----:R-:W-:Y:S02]  /*7010*/  LEA R6, P2, R0.reuse, R41.reuse, 0x1 ;  /* 0x0000002900067211 */ /* 0x0c2fe400078408ff */
[----:B------:R-:W-:Y:S01]  /*7020*/  LEA R8, P6, R13, R41, 0x1 ;  /* 0x000000290d087211 */ /* 0x000fe200078c08ff */
[----:B------:R-:W-:Y:S01]  /*7030*/  IMAD R15, R43, 0x2, R14 ;  /* 0x000000022b0f7824 */ /* 0x000fe200078e020e */
[-C--:B------:R-:W-:Y:S02]  /*7040*/  LEA.HI.X.SX32 R7, R0, R25.reuse, 0x1, P2 ;  /* 0x0000001900077211 */ /* 0x080fe400010f0eff */
[----:B------:R-:W-:Y:S01]  /*7050*/  LEA.HI.X.SX32 R9, R13, R25, 0x1, P6 ;  /* 0x000000190d097211 */ /* 0x000fe200030f0eff */
[----:B------:R-:W-:Y:S01]  /*7060*/  IMAD R0, R43, 0x2, R15 ;  /* 0x000000022b007824 */ /* 0x000fe200078e020f */
[----:B------:R-:W-:-:S02]  /*7070*/  ISETP.LT.AND P2, PT, R145, UR15, !P0 ;  /* 0x0000000f91007c0c */ /* 0x000fc4000c741270 */
[----:B0-----:R-:W-:Y:S02]  /*7080*/  LEA.HI.X.SX32 R5, R12, R25, 0x1, P1 ;  /* 0x000000190c057211 */ /* 0x001fe400008f0eff */
[CC--:B------:R-:W-:Y:S02]  /*7090*/  LEA R2, P1, R14.reuse, R41.reuse, 0x1 ;  /* 0x000000290e027211 */ /* 0x0c0fe400078208ff */
[C---:B------:R-:W-:Y:S01]  /*70a0*/  LEA R12, P6, R15.reuse, R41, 0x1 ;  /* 0x000000290f0c7211 */ /* 0x040fe200078c08ff */
[----:B------:R0:W-:Y:S01]  /*70b0*/  @P5 STG.E.U16 desc[UR20][R4.64], R97 ;  /* 0x0000006104005986 */ /* 0x0001e2000c101514 */
[-C--:B------:R-:W-:Y:S02]  /*70c0*/  LEA.HI.X.SX32 R3, R14, R25.reuse, 0x1, P1 ;  /* 0x000000190e037211 */ /* 0x080fe400008f0eff */
[----:B------:R-:W-:Y:S02]  /*70d0*/  ISETP.LT.AND P1, PT, R144, UR15, !P0 ;  /* 0x0000000f90007c0c */ /* 0x000fe4000c721270 */
[----:B------:R-:W-:-:S02]  /*70e0*/  LEA.HI.X.SX32 R13, R15, R25, 0x1, P6 ;  /* 0x000000190f0d7211 */ /* 0x000fc400030f0eff */
[----:B------:R-:W-:Y:S02]  /*70f0*/  ISETP.LT.AND P0, PT, R148, UR15, !P0 ;  /* 0x0000000f94007c0c */ /* 0x000fe4000c701270 */
[C---:B------:R-:W-:Y:S02]  /*7100*/  LEA R10, P6, R0.reuse, R41, 0x1 ;  /* 0x00000029000a7211 */ /* 0x040fe400078c08ff */
[----:B------:R-:W-:Y:S02]  /*7110*/  PRMT R14, R97, 0x7632, R14 ;  /* 0x00007632610e7816 */ /* 0x000fe4000000000e */
[----:B------:R-:W-:Y:S02]  /*7120*/  LEA.HI.X.SX32 R11, R0, R25, 0x1, P6 ;  /* 0x00000019000b7211 */ /* 0x000fe400030f0eff */
[----:B------:R-:W-:Y:S01]  /*7130*/  PRMT R0, R98, 0x7632, R0 ;  /* 0x0000763262007816 */ /* 0x000fe20000000000 */
[----:B------:R1:W-:Y:S01]  /*7140*/  @P4 STG.E.U16 desc[UR20][R6.64], R14 ;  /* 0x0000000e06004986 */ /* 0x0003e2000c101514 */
[----:B0-----:R-:W-:-:S03]  /*7150*/  PRMT R5, R99, 0x7632, R5 ;  /* 0x0000763263057816 */ /* 0x001fc60000000005 */
[----:B------:R1:W-:Y:S04]  /*7160*/  @P3 STG.E.U16 desc[UR20][R8.64], R98 ;  /* 0x0000006208003986 */ /* 0x0003e8000c101514 */
[----:B------:R1:W-:Y:S04]  /*7170*/  @P2 STG.E.U16 desc[UR20][R2.64], R0 ;  /* 0x0000000002002986 */ /* 0x0003e8000c101514 */
[----:B------:R1:W-:Y:S04]  /*7180*/  @P1 STG.E.U16 desc[UR20][R12.64], R99 ;  /* 0x000000630c001986 */ /* 0x0003e8000c101514 */
[----:B------:R1:W-:Y:S01]  /*7190*/  @P0 STG.E.U16 desc[UR20][R10.64], R5 ;  /* 0x000000050a000986 */ /* 0x0003e2000c101514 */
[----:B------:R-:W-:Y:S06]  /*71a0*/  BAR.SYNC.DEFER_BLOCKING 0x0 ;  /* 0x0000000000007b1d */ /* 0x000fec0000010000 */
[----:B------:R-:W-:Y:S05]  /*71b0*/  BRA.U UP0, `(.L_x_13) ;  /* 0x0000000100a07547 */ /* 0x000fea000b800000 */
[----:B------:R-:W0:Y:S01]  /*71c0*/  S2UR UR5, SR_CgaCtaId ;  /* 0x00000000000579c3 */ /* 0x000e220000008800 */
[----:B------:R-:W-:Y:S01]  /*71d0*/  NOP ;  /* 0x0000000000007918 */ /* 0x000fe20000000000 */
[----:B------:R-:W-:Y:S01]  /*71e0*/  UMOV UR4, 0x50 ;  /* 0x0000005000047882 */ /* 0x000fe20000000000 */
[----:B-1----:R-:W-:Y:S02]  /*71f0*/  IMAD.U32 R0, RZ, RZ, UR8 ;  /* 0x00000008ff007e24 */ /* 0x002fe4000f8e00ff */
[----:B------:R-:W-:Y:S02]  /*7200*/  IMAD.MOV.U32 R3, RZ, RZ, 0x3 ;  /* 0x00000003ff037424 */ /* 0x000fe400078e00ff */
[----:B------:R-:W-:Y:S01]  /*7210*/  IMAD.MOV.U32 R7, RZ, RZ, 0x1 ;  /* 0x00000001ff077424 */ /* 0x000fe200078e00ff */
[----:B------:R-:W-:-:S04]  /*7220*/  LOP3.LUT R0, R0, 0xffff, RZ, 0xc0, !PT ;  /* 0x0000ffff00007812 */ /* 0x000fc800078ec0ff */
[----:B------:R-:W-:-:S05]  /*7230*/  SHF.R.U32.HI R0, RZ, 0x5, R0 ;  /* 0x00000005ff007819 */ /* 0x000fca0000011600 */
[----:B------:R-:W-:Y:S01]  /*7240*/  VIADD R2, R0, 0x10 ;  /* 0x0000001000027836 */ /* 0x000fe20000000000 */
[----:B------:R-:W-:Y:S01]  /*7250*/  SHF.L.U32 R0, R3, R0, RZ ;  /* 0x0000000003007219 */ /* 0x000fe200000006ff */
[----:B0-----:R-:W-:-:S03]  /*7260*/  ULEA UR6, UR5, UR4, 0x18 ;  /* 0x0000000405067291 */ /* 0x001fc6000f8ec0ff */
[----:B------:R-:W-:-:S04]  /*7270*/  SHF.L.U32 R3, R7, R2, RZ ;  /* 0x0000000207037219 */ /* 0x000fc800000006ff */
[----:B------:R-:W-:Y:S02]  /*7280*/  LOP3.LUT R0, R3, R0, RZ, 0xfc, !PT ;  /* 0x0000000003007212 */ /* 0x000fe400078efcff */
[----:B------:R-:W0:Y:S02]  /*7290*/  LDS R5, [UR6] ;  /* 0x00000006ff057984 */ /* 0x000e240008000800 */
[C---:B------:R-:W-:Y:S02]  /*72a0*/  LOP3.LUT R2, R0.reuse, 0xffff, RZ, 0xc0, !PT ;  /* 0x0000ffff00027812 */ /* 0x040fe400078ec0ff */
[----:B0-----:R-:W-:-:S04]  /*72b0*/  LOP3.LUT R3, R0, 0xffff, R5, 0x80, !PT ;  /* 0x0000ffff00037812 */ /* 0x001fc800078e8005 */
[----:B------:R-:W-:-:S13]  /*72c0*/  ISETP.NE.AND P0, PT, R3, R2, PT ;  /* 0x000000020300720c */ /* 0x000fda0003f05270 */
[----:B------:R-:W-:Y:S05]  /*72d0*/  @P0 BRA `(.L_x_14) ;  /* 0x0000000000500947 */ /* 0x000fea0003800000 */
[----:B------:R-:W-:Y:S02]  /*72e0*/  SHF.R.U32.HI R5, RZ, 0x10, R5 ;  /* 0x00000010ff057819 */ /* 0x000fe40000011605 */
[----:B------:R-:W-:-:S04]  /*72f0*/  SHF.R.U32.HI R2, RZ, 0x10, R0 ;  /* 0x00000010ff027819 */ /* 0x000fc80000011600 */
[----:B------:R-:W-:-:S04]  /*7300*/  LOP3.LUT R5, R5, R2, RZ, 0xc0, !PT ;  /* 0x0000000205057212 */ /* 0x000fc800078ec0ff */
[----:B------:R-:W-:-:S13]  /*7310*/  ISETP.NE.AND P0, PT, R5, R2, PT ;  /* 0x000000020500720c */ /* 0x000fda0003f05270 */
[----:B------:R-:W-:Y:S05]  /*7320*/  @P0 BRA `(.L_x_15) ;  /* 0x0000000000300947 */ /* 0x000fea0003800000 */
[----:B------:R-:W-:Y:S01]  /*7330*/  R2UR UR4, R0 ;  /* 0x00000000000472ca */ /* 0x000fe200000e0000 */
[----:B------:R-:W-:Y:S01]  /*7340*/  VOTEU.ANY UR5, UPT, PT ;  /* 0x0000000000057886 */ /* 0x000fe200038e0100 */
[----:B------:R-:W0:Y:S01]  /*7350*/  S2R R0, SR_LANEID ;  /* 0x0000000000007919 */ /* 0x000e220000000000 */
[----:B------:R-:W-:-:S10]  /*7360*/  UFLO.U32 UR5, UR5 ;  /* 0x00000005000572bd */ /* 0x000fd400080e0000 */
[----:B------:R-:W-:-:S06]  /*7370*/  ULOP3.LUT UR4, URZ, UR4, URZ, 0x33, !UPT ;  /* 0x00000004ff047292 */ /* 0x000fcc000f8e33ff */
[----:B------:R-:W-:-:S04]  /*7380*/  IMAD.U32 R2, RZ, RZ, UR4 ;  /* 0x00000004ff027e24 */ /* 0x000fc8000f8e00ff */
[----:B------:R-:W1:Y:S02]  /*7390*/  REDUX UR7, R2 ;  /* 0x00000000020773c4 */ /* 0x000e640000000000 */
[----:B------:R2:W-:Y:S01]  /*73a0*/  UTCATOMSWS.AND URZ, UR4 ;  /* 0x0000000400ff79e3 */ /* 0x0005e20008000000 */
[----:B0-----:R-:W-:Y:S01]  /*73b0*/  ISETP.EQ.U32.AND P0, PT, R0, UR5, PT ;  /* 0x0000000500007c0c */ /* 0x001fe2000bf02070 */
[----:B-1----:R-:W-:-:S12]  /*73c0*/  IMAD.U32 R0, RZ, RZ, UR7 ;  /* 0x00000007ff007e24 */ /* 0x002fd8000f8e00ff */
[----:B------:R2:W-:Y:S01]  /*73d0*/  @P0 ATOMS.AND RZ, [UR6], R0 ;  /* 0x00000000ffff098c */ /* 0x0005e2000a800006 */
[----:B------:R-:W-:Y:S05]  /*73e0*/  BRA `(.L_x_13) ;  /* 0x0000000000147947 */ /* 0x000fea0003800000 */
.L_x_15:
[----:B------:R-:W-:-:S07]  /*73f0*/  MOV R2, 0x7410 ;  /* 0x0000741000027802 */ /* 0x000fce0000000f00 */
[----:B------:R-:W-:Y:S05]  /*7400*/  CALL.REL.NOINC `($__internal_0_$__cuda_sm10x_tcgen05_guardrail_trap_col_being_dealloced_not_returned_by_alloc) ;  /* 0x00000000002c7944 */ /* 0x000fea0003c00000 */
[----:B------:R-:W-:Y:S05]  /*7410*/  BRA `(.L_x_13) ;  /* 0x0000000000087947 */ /* 0x000fea0003800000 */
.L_x_14:
[----:B------:R-:W-:-:S07]  /*7420*/  MOV R2, 0x7440 ;  /* 0x0000744000027802 */ /* 0x000fce0000000f00 */
[----:B------:R-:W-:Y:S05]  /*7430*/  CALL.REL.NOINC `($__internal_2_$__cuda_sm10x_tcgen05_guardrail_trap_unallocated_columns_being_dealloced) ;  /* 0x0000000000387944 */ /* 0x000fea0003c00000 */
.L_x_13:
[----:B------:R-:W-:Y:S01]  /*7440*/  NOP ;  /* 0x0000000000007918 */ /* 0x000fe20000000000 */
[----:B--2---:R-:W-:Y:S05]  /*7450*/  EXIT ;  /* 0x000000000000794d */ /* 0x004fea0003800000 */
.L_x_8:
[----:B------:R-:W0:Y:S02]  /*7460*/  SYNCS.PHASECHK.TRANS64.TRYWAIT P2, [UR11], R136 ;  /* 0x00000088ff0075a7 */ /* 0x000e24000804110b */
[----:B0-----:R-:W-:Y:S05]  /*7470*/  @!P2 BRA `(.L_x_8) ;  /* 0xfffffffc00f8a947 */ /* 0x001fea000383ffff */
[----:B------:R-:W-:Y:S05]  /*7480*/  BRA `(.L_x_16) ;  /* 0xffffffd800907947 */ /* 0x000fea000383ffff */
.L_x_12:
[----:B------:R-:W1:Y:S02]  /*7490*/  SYNCS.PHASECHK.TRANS64.TRYWAIT P0, [UR11], R2 ;  /* 0x00000002ff0075a7 */ /* 0x000e64000800110b */
[----:B-1----:R-:W-:Y:S05]  /*74a0*/  @!P0 BRA `(.L_x_12) ;  /* 0xfffffffc00f88947 */ /* 0x002fea000383ffff */
[----:B------:R-:W-:Y:S05]  /*74b0*/  BRA `(.L_x_11) ;  /* 0xffffffec00ac7947 */ /* 0x000fea000383ffff */
        .weak           $__internal_0_$__cuda_sm10x_tcgen05_guardrail_trap_col_being_dealloced_not_returned_by_alloc
        .type           $__internal_0_$__cuda_sm10x_tcgen05_guardrail_trap_col_being_dealloced_not_returned_by_alloc,@function
        .size           $__internal_0_$__cuda_sm10x_tcgen05_guardrail_trap_col_being_dealloced_not_returned_by_alloc,($__internal_1_$__cuda_sm10x_tcgen05_guardrail_trap_phase_invalid_during_alloc - $__internal_0_$__cuda_sm10x_tcgen05_guardrail_trap_col_being_dealloced_not_returned_by_alloc)
$__internal_0_$__cuda_sm10x_tcgen05_guardrail_trap_col_being_dealloced_not_returned_by_alloc:
[----:B------:R-:W-:Y:S05]  /*74c0*/  BPT.TRAP 0x1 ;  /* 0x000000040000795c */ /* 0x000fea0000300000 */
[----:B------:R-:W-:-:S04]  /*74d0*/  IMAD.MOV.U32 R3, RZ, RZ, 0x0 ;  /* 0x00000000ff037424 */ /* 0x000fc800078e00ff */
[----:B------:R-:W-:Y:S05]  /*74e0*/  RET.REL.NODEC R2 `(matmul_kernel) ;  /* 0xffffff8802c47950 */ /* 0x000fea0003c3ffff */
        .weak           $__internal_1_$__cuda_sm10x_tcgen05_guardrail_trap_phase_invalid_during_alloc
        .type           $__internal_1_$__cuda_sm10x_tcgen05_guardrail_trap_phase_invalid_during_alloc,@function
        .size           $__internal_1_$__cuda_sm10x_tcgen05_guardrail_trap_phase_invalid_during_alloc,($__internal_2_$__cuda_sm10x_tcgen05_guardrail_trap_unallocated_columns_being_dealloced - $__internal_1_$__cuda_sm10x_tcgen05_guardrail_trap_phase_invalid_during_alloc)
$__internal_1_$__cuda_sm10x_tcgen05_guardrail_trap_phase_invalid_during_alloc:
[----:B------:R-:W-:Y:S05]  /*74f0*/  BPT.TRAP 0x1 ;  /* 0x000000040000795c */ /* 0x000fea0000300000 */
[----:B------:R-:W-:-:S04]  /*7500*/  IMAD.MOV.U32 R3, RZ, RZ, 0x0 ;  /* 0x00000000ff037424 */ /* 0x000fc800078e00ff */
[----:B------:R-:W-:Y:S05]  /*7510*/  RET.REL.NODEC R2 `(matmul_kernel) ;  /* 0xffffff8802b87950 */ /* 0x000fea0003c3ffff */
        .weak           $__internal_2_$__cuda_sm10x_tcgen05_guardrail_trap_unallocated_columns_being_dealloced
        .type           $__internal_2_$__cuda_sm10x_tcgen05_guardrail_trap_unallocated_columns_being_dealloced,@function
        .size           $__internal_2_$__cuda_sm10x_tcgen05_guardrail_trap_unallocated_columns_being_dealloced,(.L_x_20 - $__internal_2_$__cuda_sm10x_tcgen05_guardrail_trap_unallocated_columns_being_dealloced)
$__internal_2_$__cuda_sm10x_tcgen05_guardrail_trap_unallocated_columns_being_dealloced:
[----:B------:R-:W-:Y:S05]  /*7520*/  BPT.TRAP 0x1 ;  /* 0x000000040000795c */ /* 0x000fea0000300000 */
[----:B------:R-:W-:-:S04]  /*7530*/  IMAD.MOV.U32 R3, RZ, RZ, 0x0 ;  /* 0x00000000ff037424 */ /* 0x000fc800078e00ff */
[----:B------:R-:W-:Y:S05]  /*7540*/  RET.REL.NODEC R2 `(matmul_kernel) ;  /* 0xffffff8802ac7950 */ /* 0x000fea0003c3ffff */
.L_x_17:
[----:B------:R-:W-:-:S00]  /*7550*/  BRA `(.L_x_17) ;  /* 0xfffffffc00fc7947 */ /* 0x000fc0000383ffff */
[----:B------:R-:W-:-:S00]  /*7560*/  NOP ;  /* 0x0000000000007918 */ /* 0x000fc00000000000 */
        /* <DEDUP_REMOVED lines=9> */
.L_x_20:


//--------------------- .nv.shared.matmul_kernel  --------------------------
	.section	.nv.shared.matmul_kernel,"aw",@nobits
	.sectionflags	@""
	.align	16
	.zero		1024


//--------------------- .nv.shared.reserved.0     --------------------------
	.section	.nv.shared.reserved.0,"aw",@nobits
	.align	8
	.weak		__nv_reservedSMEM_offset_0_alias
	.size		__nv_reservedSMEM_offset_0_alias, 0, 64
	.other		__nv_reservedSMEM_offset_0_alias,@"STO_CUDA_RESERVED_SHARED STV_DEFAULT"
__nv_reservedSMEM_offset_0_alias:
	.zero		0
.nv.shared.reserved.0:
	.zero		64
	.weak		__nv_reservedSMEM_allocation_phase
	.type		__nv_reservedSMEM_allocation_phase,@object
	.size		__nv_reservedSMEM_allocation_phase,(.L_0 - __nv_reservedSMEM_allocation_phase)
__nv_reservedSMEM_allocation_phase:
	.zero		1
.L_0:
	.zero		7
	.weak		__nv_reservedSMEM_devtool_atexit_pc
	.type		__nv_reservedSMEM_devtool_atexit_pc,@object
	.size		__nv_reservedSMEM_devtool_atexit_pc,(__nv_reservedSMEM_allocation_mask - __nv_reservedSMEM_devtool_atexit_pc)
__nv_reservedSMEM_devtool_atexit_pc:
	.zero		8
	.weak		__nv_reservedSMEM_allocation_mask
	.type		__nv_reservedSMEM_allocation_mask,@object
	.size		__nv_reservedSMEM_allocation_mask,(.L_2 - __nv_reservedSMEM_allocation_mask)
__nv_reservedSMEM_allocation_mask:
	.zero		4
.L_2:


//--------------------- .nv.constant0.matmul_kernel --------------------------
	.section	.nv.constant0.matmul_kernel,"a",@progbits
	.sectionflags	@""
	.align	4
.nv.constant0.matmul_kernel:
	.zero		976


//--------------------- SYMBOLS --------------------------

	.type		.nv.reservedSmem.offset0,@object
	.size		.nv.reservedSmem.offset0,0x4
	.type		.nv.reservedSmem.cap,@object
	.size		.nv.reservedSmem.cap,0x4
